	.target	sm_90a

	.elftype	@"ET_EXEC"


//--------------------- .note.nv.tkinfo           --------------------------
	.section	.note.nv.tkinfo,"",@"SHT_NOTE"
	.sectionflags	@"SHF_NOTE_NV_TKINFO"
	.tkinfo
        /*0018*/ 	.word	0x00000002
        /*0030*/ 	.string	""
        /*0030*/ 	.string	"ptxas"
        /*0030*/ 	.string	"Cuda compilation tools, release 13.0, V13.0.88"
        /*0030*/ 	.string	"Build cuda_13.0.r13.0/compiler.36424714_0"
        /*0030*/ 	.string	"-arch sm_90a -m 64 "



//--------------------- .note.nv.cuinfo           --------------------------
	.section	.note.nv.cuinfo,"",@"SHT_NOTE"
	.sectionflags	@"SHF_NOTE_NV_CUINFO"
        /*0018*/ 	.short	0x0002
        /*001a*/ 	.short	0x005a
        /*001c*/ 	.short	0x0082
	.zero		2


//--------------------- .nv.info                  --------------------------
	.section	.nv.info,"",@"SHT_CUDA_INFO"
	.align	4


	//----- nvinfo : EIATTR_REGCOUNT
	.align		4
        /*0000*/ 	.byte	0x04, 0x2f
        /*0002*/ 	.short	(.L_12 - .L_11)
	.align		4
.L_11:
        /*0004*/ 	.word	index@(_ZN7cutlass13device_kernelINS_4gemm6kernel13GemmUniversalIN4cute5tupleIJiiiiEEENS1_10collective13CollectiveMmaINS1_37MainloopSm90TmaGmmaWarpSpecializedFP8ILi4ENS5_IJNS4_1CILi1EEESB_SB_EEENS1_35KernelTmaWarpSpecializedCooperativeEEENS5_IJNSA_ILi192EEESF_NSA_ILi128EEEEEENS_12float_e4m3_tENS5_IJlSB_lEEESI_SJ_NS4_8TiledMMAINS4_8MMA_AtomIJNS4_4SM904GMMA31MMA_64x192x32_F32E4M3E4M3_SS_TNILNSN_7ScaleInE1ELSP_1EEEEEENS4_6LayoutINS5_IJNSA_ILi2EEESB_SB_EEENS5_IJSB_NSA_ILi0EEESV_EEEEENS5_IJNS4_10UnderscoreESY_SY_EEEEENS4_13SM90_TMA_LOADENS4_14ComposedLayoutINS4_7SwizzleILi3ELi4ELi3EEENS4_18smem_ptr_flag_bitsILi8EEENSS_INS5_IJNSA_ILi8EEESG_EEENS5_IJSG_SB_EEEEEEEvNS4_8identityES11_S1B_vS1C_EENS_8epilogue10collective6detail29Sm90TmaWarpSpecializedAdapterINS1F_15DefaultEpilogueISI_SJ_SJ_NS1E_6thread17LinearCombinationISI_Li1EffLNS1J_9ScaleType4KindE0ELNS_15FloatRoundStyleE2ESI_EENS1_15EpilogueDefaultEEEEEvvEEEEvNT_6ParamsE)
        /*0008*/ 	.word	0x000000a8


	//----- nvinfo : EIATTR_FRAME_SIZE
	.align		4
.L_12:
        /*000c*/ 	.byte	0x04, 0x11
        /*000e*/ 	.short	(.L_14 - .L_13)
	.align		4
.L_13:
        /*0010*/ 	.word	index@(_ZN7cutlass13device_kernelINS_4gemm6kernel13GemmUniversalIN4cute5tupleIJiiiiEEENS1_10collective13CollectiveMmaINS1_37MainloopSm90TmaGmmaWarpSpecializedFP8ILi4ENS5_IJNS4_1CILi1EEESB_SB_EEENS1_35KernelTmaWarpSpecializedCooperativeEEENS5_IJNSA_ILi192EEESF_NSA_ILi128EEEEEENS_12float_e4m3_tENS5_IJlSB_lEEESI_SJ_NS4_8TiledMMAINS4_8MMA_AtomIJNS4_4SM904GMMA31MMA_64x192x32_F32E4M3E4M3_SS_TNILNSN_7ScaleInE1ELSP_1EEEEEENS4_6LayoutINS5_IJNSA_ILi2EEESB_SB_EEENS5_IJSB_NSA_ILi0EEESV_EEEEENS5_IJNS4_10UnderscoreESY_SY_EEEEENS4_13SM90_TMA_LOADENS4_14ComposedLayoutINS4_7SwizzleILi3ELi4ELi3EEENS4_18smem_ptr_flag_bitsILi8EEENSS_INS5_IJNSA_ILi8EEESG_EEENS5_IJSG_SB_EEEEEEEvNS4_8identityES11_S1B_vS1C_EENS_8epilogue10collective6detail29Sm90TmaWarpSpecializedAdapterINS1F_15DefaultEpilogueISI_SJ_SJ_NS1E_6thread17LinearCombinationISI_Li1EffLNS1J_9ScaleType4KindE0ELNS_15FloatRoundStyleE2ESI_EENS1_15EpilogueDefaultEEEEEvvEEEEvNT_6ParamsE)
        /*0014*/ 	.word	0x00000300


	//----- nvinfo : EIATTR_MIN_STACK_SIZE
	.align		4
.L_14:
        /*0018*/ 	.byte	0x04, 0x12
        /*001a*/ 	.short	(.L_16 - .L_15)
	.align		4
.L_15:
        /*001c*/ 	.word	index@(_ZN7cutlass13device_kernelINS_4gemm6kernel13GemmUniversalIN4cute5tupleIJiiiiEEENS1_10collective13CollectiveMmaINS1_37MainloopSm90TmaGmmaWarpSpecializedFP8ILi4ENS5_IJNS4_1CILi1EEESB_SB_EEENS1_35KernelTmaWarpSpecializedCooperativeEEENS5_IJNSA_ILi192EEESF_NSA_ILi128EEEEEENS_12float_e4m3_tENS5_IJlSB_lEEESI_SJ_NS4_8TiledMMAINS4_8MMA_AtomIJNS4_4SM904GMMA31MMA_64x192x32_F32E4M3E4M3_SS_TNILNSN_7ScaleInE1ELSP_1EEEEEENS4_6LayoutINS5_IJNSA_ILi2EEESB_SB_EEENS5_IJSB_NSA_ILi0EEESV_EEEEENS5_IJNS4_10UnderscoreESY_SY_EEEEENS4_13SM90_TMA_LOADENS4_14ComposedLayoutINS4_7SwizzleILi3ELi4ELi3EEENS4_18smem_ptr_flag_bitsILi8EEENSS_INS5_IJNSA_ILi8EEESG_EEENS5_IJSG_SB_EEEEEEEvNS4_8identityES11_S1B_vS1C_EENS_8epilogue10collective6detail29Sm90TmaWarpSpecializedAdapterINS1F_15DefaultEpilogueISI_SJ_SJ_NS1E_6thread17LinearCombinationISI_Li1EffLNS1J_9ScaleType4KindE0ELNS_15FloatRoundStyleE2ESI_EENS1_15EpilogueDefaultEEEEEvvEEEEvNT_6ParamsE)
        /*0020*/ 	.word	0x00000300
.L_16:


//--------------------- .nv.compat                --------------------------
	.section	.nv.compat,"",@"SHT_CUDA_COMPAT_INFO"
	.align	4
        /*0000*/ 	.byte	0x02, 0x09, 0x01, 0x00, 0x02, 0x02, 0x04, 0x00, 0x02, 0x05, 0x05, 0x00, 0x03, 0x07, 0x01, 0x01
        /*0010*/ 	.byte	0x02, 0x03, 0x01, 0x00, 0x02, 0x06, 0x01, 0x00, 0x04, 0x0b, 0x08, 0x00, 0x00, 0x00, 0x00, 0x00
        /*0020*/ 	.byte	0x00, 0x00, 0x00, 0x00


//--------------------- .nv.info._ZN7cutlass13device_kernelINS_4gemm6kernel13GemmUniversalIN4cute5tupleIJiiiiEEENS1_10collective13CollectiveMmaINS1_37MainloopSm90TmaGmmaWarpSpecializedFP8ILi4ENS5_IJNS4_1CILi1EEESB_SB_EEENS1_35KernelTmaWarpSpecializedCooperativeEEENS5_IJNSA_ILi192EEESF_NSA_ILi128EEEEEENS_12float_e4m3_tENS5_IJlSB_lEEESI_SJ_NS4_8TiledMMAINS4_8MMA_AtomIJNS4_4SM904GMMA31MMA_64x192x32_F32E4M3E4M3_SS_TNILNSN_7ScaleInE1ELSP_1EEEEEENS4_6LayoutINS5_IJNSA_ILi2EEESB_SB_EEENS5_IJSB_NSA_ILi0EEESV_EEEEENS5_IJNS4_10UnderscoreESY_SY_EEEEENS4_13SM90_TMA_LOADENS4_14ComposedLayoutINS4_7SwizzleILi3ELi4ELi3EEENS4_18smem_ptr_flag_bitsILi8EEENSS_INS5_IJNSA_ILi8EEESG_EEENS5_IJSG_SB_EEEEEEEvNS4_8identityES11_S1B_vS1C_EENS_8epilogue10collective6detail29Sm90TmaWarpSpecializedAdapterINS1F_15DefaultEpilogueISI_SJ_SJ_NS1E_6thread17LinearCombinationISI_Li1EffLNS1J_9ScaleType4KindE0ELNS_15FloatRoundStyleE2ESI_EENS1_15EpilogueDefaultEEEEEvvEEEEvNT_6ParamsE --------------------------
	.section	.nv.info._ZN7cutlass13device_kernelINS_4gemm6kernel13GemmUniversalIN4cute5tupleIJiiiiEEENS1_10collective13CollectiveMmaINS1_37MainloopSm90TmaGmmaWarpSpecializedFP8ILi4ENS5_IJNS4_1CILi1EEESB_SB_EEENS1_35KernelTmaWarpSpecializedCooperativeEEENS5_IJNSA_ILi192EEESF_NSA_ILi128EEEEEENS_12float_e4m3_tENS5_IJlSB_lEEESI_SJ_NS4_8TiledMMAINS4_8MMA_AtomIJNS4_4SM904GMMA31MMA_64x192x32_F32E4M3E4M3_SS_TNILNSN_7ScaleInE1ELSP_1EEEEEENS4_6LayoutINS5_IJNSA_ILi2EEESB_SB_EEENS5_IJSB_NSA_ILi0EEESV_EEEEENS5_IJNS4_10UnderscoreESY_SY_EEEEENS4_13SM90_TMA_LOADENS4_14ComposedLayoutINS4_7SwizzleILi3ELi4ELi3EEENS4_18smem_ptr_flag_bitsILi8EEENSS_INS5_IJNSA_ILi8EEESG_EEENS5_IJSG_SB_EEEEEEEvNS4_8identityES11_S1B_vS1C_EENS_8epilogue10collective6detail29Sm90TmaWarpSpecializedAdapterINS1F_15DefaultEpilogueISI_SJ_SJ_NS1E_6thread17LinearCombinationISI_Li1EffLNS1J_9ScaleType4KindE0ELNS_15FloatRoundStyleE2ESI_EENS1_15EpilogueDefaultEEEEEvvEEEEvNT_6ParamsE,"",@"SHT_CUDA_INFO"
	.sectionflags	@""
	.align	4


	//----- nvinfo : EIATTR_CUDA_API_VERSION
	.align		4
        /*0000*/ 	.byte	0x04, 0x37
        /*0002*/ 	.short	(.L_18 - .L_17)
.L_17:
        /*0004*/ 	.word	0x00000082


	//----- nvinfo : EIATTR_KPARAM_INFO
	.align		4
.L_18:
        /*0008*/ 	.byte	0x04, 0x17
        /*000a*/ 	.short	(.L_20 - .L_19)
.L_19:
        /*000c*/ 	.word	0x00000000
        /*0010*/ 	.short	0x0000
        /*0012*/ 	.short	0x0070
        /*0014*/ 	.byte	0x00, 0xf0, 0x01, 0x10


	//----- nvinfo : EIATTR_SPARSE_MMA_MASK
	.align		4
.L_20:
        /*0018*/ 	.byte	0x03, 0x50
        /*001a*/ 	.short	0x0000


	//----- nvinfo : EIATTR_MAXREG_COUNT
	.align		4
        /*001c*/ 	.byte	0x03, 0x1b
        /*001e*/ 	.short	0x00a8


	//----- nvinfo : EIATTR_NUM_BARRIERS
	.align		4
        /*0020*/ 	.byte	0x02, 0x4c
        /*0022*/ 	.byte	0x01
	.zero		1


	//----- nvinfo : EIATTR_ANNOTATIONS
	.align		4
        /*0024*/ 	.byte	0x04, 0x55
        /*0026*/ 	.short	(.L_22 - .L_21)


	//   ....[0]....
.L_21:
        /*0028*/ 	.word	0x00000001
        /*002c*/ 	.byte	0x90, 0x05, 0x00, 0x00, 0x01, 0x00, 0x00, 0x00, 0xb0, 0x05, 0x00, 0x00, 0x01, 0x00, 0x00, 0x00
        /* <DEDUP_REMOVED lines=764> */
        /*2ffc*/ 	.byte	0x70, 0x9a, 0x01, 0x00


	//----- nvinfo : EIATTR_MERCURY_ISA_VERSION
	.align		4
.L_22:
        /*3000*/ 	.byte	0x03, 0x5f
        /*3002*/ 	.short	0x0101


	//----- nvinfo : EIATTR_INT_WARP_WIDE_INSTR_OFFSETS
	.align		4
        /*3004*/ 	.byte	0x04, 0x31
        /*3006*/ 	.short	(.L_24 - .L_23)


	//   ....[0]....
.L_23:
        /*3008*/ 	.word	0x00000480


	//   ....[1]....
        /*300c*/ 	.word	0x000004a0


	//   ....[2]....
        /*3010*/ 	.word	0x000005a0


	//----- nvinfo : EIATTR_COOP_GROUP_MASK_REGIDS
	.align		4
.L_24:
        /*3014*/ 	.byte	0x04, 0x29
        /*3016*/ 	.short	(.L_26 - .L_25)


	//   ....[0]....
.L_25:
        /*3018*/ 	.word	0xffffffff


	//   ....[1]....
        /*301c*/ 	.word	0xffffffff


	//   ....[2]....
        /*3020*/ 	.word	0xffffffff


	//   ....[3]....
        /*3024*/ 	.word	0xffffffff


	//   ....[4]....
        /*3028*/ 	.word	0xffffffff


	//----- nvinfo : EIATTR_COOP_GROUP_INSTR_OFFSETS
	.align		4
.L_26:
        /*302c*/ 	.byte	0x04, 0x28
        /*302e*/ 	.short	(.L_28 - .L_27)


	//   ....[0]....
.L_27:
        /*3030*/ 	.word	0x00000070


	//   ....[1]....
        /*3034*/ 	.word	0x00000080


	//   ....[2]....
        /*3038*/ 	.word	0x000001a0


	//   ....[3]....
        /*303c*/ 	.word	0x000003c0


	//   ....[4]....
        /*3040*/ 	.word	0x00001f00


	//----- nvinfo : EIATTR_REG_RECONFIG
	.align		4
.L_28:
        /*3044*/ 	.byte	0x01, 0x54
	.zero		2


	//----- nvinfo : EIATTR_MBARRIER_INSTR_OFFSETS
	.align		4
        /*3048*/ 	.byte	0x04, 0x39
        /*304a*/ 	.short	(.L_30 - .L_29)


	//   ....[0]....
.L_29:
        /*304c*/ 	.word	0x00000320
        /*3050*/ 	.word	0x000000ff
        /*3054*/ 	.word	0x00000000
        /*3058*/ 	.short	0x0100
        /*305a*/ 	.byte	0x09
	.zero		1


	//   ....[1]....
        /*305c*/ 	.word	0x00000330
        /*3060*/ 	.word	0x000000ff
        /*3064*/ 	.word	0x00000020
        /*3068*/ 	.short	0x0100
        /*306a*/ 	.byte	0x09
	.zero		1


	//   ....[2]....
        /*306c*/ 	.word	0x00000340
        /*3070*/ 	.word	0x000000ff
        /*3074*/ 	.word	0x00000008
        /*3078*/ 	.short	0x0100
        /*307a*/ 	.byte	0x09
	.zero		1


	//   ....[3]....
        /*307c*/ 	.word	0x00000350
        /*3080*/ 	.word	0x000000ff
        /*3084*/ 	.word	0x00000028
        /*3088*/ 	.short	0x0100
        /*308a*/ 	.byte	0x09
	.zero		1


	//   ....[4]....
        /*308c*/ 	.word	0x00000360
        /*3090*/ 	.word	0x000000ff
        /*3094*/ 	.word	0x00000010
        /*3098*/ 	.short	0x0100
        /*309a*/ 	.byte	0x09
	.zero		1


	//   ....[5]....
        /*309c*/ 	.word	0x00000370
        /*30a0*/ 	.word	0x000000ff
        /*30a4*/ 	.word	0x00000030
        /*30a8*/ 	.short	0x0100
        /*30aa*/ 	.byte	0x09
	.zero		1


	//   ....[6]....
        /*30ac*/ 	.word	0x00000380
        /*30b0*/ 	.word	0x000000ff
        /*30b4*/ 	.word	0x00000018
        /*30b8*/ 	.short	0x0100
        /*30ba*/ 	.byte	0x09
	.zero		1


	//   ....[7]....
        /*30bc*/ 	.word	0x00000390
        /*30c0*/ 	.word	0x000000ff
        /*30c4*/ 	.word	0x00000038
        /*30c8*/ 	.short	0x0100
        /*30ca*/ 	.byte	0x09
	.zero		1


	//   ....[8]....
        /*30cc*/ 	.word	0x000005d0
        /*30d0*/ 	.word	0x000000ff
        /*30d4*/ 	.word	0x00000050
        /*30d8*/ 	.short	0x0100
        /*30da*/ 	.byte	0x06
	.zero		1


	//   ....[9]....
        /*30dc*/ 	.word	0x000005e0
        /*30e0*/ 	.word	0x000000ff
        /*30e4*/ 	.word	0x00000058
        /*30e8*/ 	.short	0x0100
        /*30ea*/ 	.byte	0x06
	.zero		1


	//   ....[10]....
        /*30ec*/ 	.word	0x00002300
        /*30f0*/ 	.word	0x000000ff
        /*30f4*/ 	.word	0x00000000
        /*30f8*/ 	.short	0x010a
        /*30fa*/ 	.byte	0x06
	.zero		1


	//   ....[11]....
        /*30fc*/ 	.word	0x00002340
        /*3100*/ 	.word	0x000000ff
        /*3104*/ 	.word	0x00000000
        /*3108*/ 	.short	0x010a
        /*310a*/ 	.byte	0x06
	.zero		1


	//   ....[12]....
        /*310c*/ 	.word	0x000048b0
        /*3110*/ 	.word	0x000000ff
        /*3114*/ 	.word	0x00000000
        /*3118*/ 	.short	0x010a
        /*311a*/ 	.byte	0x10
	.zero		1


	//   ....[13]....
        /*311c*/ 	.word	0x000048f0
        /*3120*/ 	.word	0x000000ff
        /*3124*/ 	.word	0x00000000
        /*3128*/ 	.short	0x010a
        /*312a*/ 	.byte	0x10
	.zero		1


	//   ....[14]....
        /*312c*/ 	.word	0x00006e80
        /*3130*/ 	.word	0x000000ff
        /*3134*/ 	.word	0x00000000
        /*3138*/ 	.short	0x0101
        /*313a*/ 	.byte	0x08
	.zero		1


	//   ....[15]....
        /*313c*/ 	.word	0x00009450
        /*3140*/ 	.word	0x000000ff
        /*3144*/ 	.word	0x00000000
        /*3148*/ 	.short	0x0101
        /*314a*/ 	.byte	0x06
	.zero		1


	//   ....[16]....
        /*314c*/ 	.word	0x00018cc0
        /*3150*/ 	.word	0x0000000c
        /*3154*/ 	.word	0x00000020
        /*3158*/ 	.short	0x010a
        /*315a*/ 	.byte	0x3f
	.zero		1


	//   ....[17]....
        /*315c*/ 	.word	0x00019050
        /*3160*/ 	.word	0x00000003
        /*3164*/ 	.word	0x00000058
        /*3168*/ 	.short	0x0101
        /*316a*/ 	.byte	0x3f
	.zero		1


	//   ....[18]....
        /*316c*/ 	.word	0x000197c0
        /*3170*/ 	.word	0x00000007
        /*3174*/ 	.word	0x00000000
        /*3178*/ 	.short	0x010a
        /*317a*/ 	.byte	0x3f
	.zero		1


	//   ....[19]....
        /*317c*/ 	.word	0x00019840
        /*3180*/ 	.word	0x00000009
        /*3184*/ 	.word	0x00000000
        /*3188*/ 	.short	0x010a
        /*318a*/ 	.byte	0x3f
	.zero		1


	//   ....[20]....
        /*318c*/ 	.word	0x000198d0
        /*3190*/ 	.word	0x00000006
        /*3194*/ 	.word	0x00000000
        /*3198*/ 	.short	0x010a
        /*319a*/ 	.byte	0x3f
	.zero		1


	//   ....[21]....
        /*319c*/ 	.word	0x00019960
        /*31a0*/ 	.word	0x00000003
        /*31a4*/ 	.word	0x00000000
        /*31a8*/ 	.short	0x010a
        /*31aa*/ 	.byte	0x3f
	.zero		1


	//   ....[22]....
        /*31ac*/ 	.word	0x000199d0
        /*31b0*/ 	.word	0x00000003
        /*31b4*/ 	.word	0x00000000
        /*31b8*/ 	.short	0x010a
        /*31ba*/ 	.byte	0x3f
	.zero		1


	//   ....[23]....
        /*31bc*/ 	.word	0x00019a40
        /*31c0*/ 	.word	0x00000000
        /*31c4*/ 	.word	0x00000000
        /*31c8*/ 	.short	0x010a
        /*31ca*/ 	.byte	0x3f
	.zero		1


	//   ....[24]....
        /*31cc*/ 	.word	0x00019b20
        /*31d0*/ 	.word	0x0000000c
        /*31d4*/ 	.word	0x00000020
        /*31d8*/ 	.short	0x010a
        /*31da*/ 	.byte	0x3f
	.zero		1


	//   ....[25]....
        /*31dc*/ 	.word	0x00019c00
        /*31e0*/ 	.word	0x00000007
        /*31e4*/ 	.word	0x00000000
        /*31e8*/ 	.short	0x010a
        /*31ea*/ 	.byte	0x3f
	.zero		1


	//   ....[26]....
        /*31ec*/ 	.word	0x00019c50
        /*31f0*/ 	.word	0x00000009
        /*31f4*/ 	.word	0x00000000
        /*31f8*/ 	.short	0x010a
        /*31fa*/ 	.byte	0x3f
	.zero		1


	//   ....[27]....
        /*31fc*/ 	.word	0x00019ca0
        /*3200*/ 	.word	0x00000006
        /*3204*/ 	.word	0x00000000
        /*3208*/ 	.short	0x010a
        /*320a*/ 	.byte	0x3f
	.zero		1


	//----- nvinfo : EIATTR_NUM_MBARRIERS
	.align		4
.L_30:
        /*320c*/ 	.byte	0x03, 0x38
        /*320e*/ 	.short	0x000a


	//----- nvinfo : EIATTR_EXIT_INSTR_OFFSETS
	.align		4
        /*3210*/ 	.byte	0x04, 0x1c
        /*3212*/ 	.short	(.L_32 - .L_31)


	//   ....[0]....
.L_31:
        /*3214*/ 	.word	0x00000640


	//   ....[1]....
        /*3218*/ 	.word	0x00000fa0


	//   ....[2]....
        /*321c*/ 	.word	0x000182e0


	//   ....[3]....
        /*3220*/ 	.word	0x00018950


	//   ....[4]....
        /*3224*/ 	.word	0x000199b0


	//----- nvinfo : EIATTR_MAX_THREADS
	.align		4
.L_32:
        /*3228*/ 	.byte	0x04, 0x05
        /*322a*/ 	.short	(.L_34 - .L_33)
.L_33:
        /*322c*/ 	.word	0x00000180
        /*3230*/ 	.word	0x00000001
        /*3234*/ 	.word	0x00000001


	//----- nvinfo : EIATTR_CRS_STACK_SIZE
	.align		4
.L_34:
        /*3238*/ 	.byte	0x04, 0x1e
        /*323a*/ 	.short	(.L_36 - .L_35)
.L_35:
        /*323c*/ 	.word	0x00000000


	//----- nvinfo : EIATTR_CBANK_PARAM_SIZE
	.align		4
.L_36:
        /*3240*/ 	.byte	0x03, 0x19
        /*3242*/ 	.short	0x0470


	//----- nvinfo : EIATTR_PARAM_CBANK
	.align		4
        /*3244*/ 	.byte	0x04, 0x0a
        /*3246*/ 	.short	(.L_38 - .L_37)
	.align		4
.L_37:
        /*3248*/ 	.word	index@(.nv.constant0._ZN7cutlass13device_kernelINS_4gemm6kernel13GemmUniversalIN4cute5tupleIJiiiiEEENS1_10collective13CollectiveMmaINS1_37MainloopSm90TmaGmmaWarpSpecializedFP8ILi4ENS5_IJNS4_1CILi1EEESB_SB_EEENS1_35KernelTmaWarpSpecializedCooperativeEEENS5_IJNSA_ILi192EEESF_NSA_ILi128EEEEEENS_12float_e4m3_tENS5_IJlSB_lEEESI_SJ_NS4_8TiledMMAINS4_8MMA_AtomIJNS4_4SM904GMMA31MMA_64x192x32_F32E4M3E4M3_SS_TNILNSN_7ScaleInE1ELSP_1EEEEEENS4_6LayoutINS5_IJNSA_ILi2EEESB_SB_EEENS5_IJSB_NSA_ILi0EEESV_EEEEENS5_IJNS4_10UnderscoreESY_SY_EEEEENS4_13SM90_TMA_LOADENS4_14ComposedLayoutINS4_7SwizzleILi3ELi4ELi3EEENS4_18smem_ptr_flag_bitsILi8EEENSS_INS5_IJNSA_ILi8EEESG_EEENS5_IJSG_SB_EEEEEEEvNS4_8identityES11_S1B_vS1C_EENS_8epilogue10collective6detail29Sm90TmaWarpSpecializedAdapterINS1F_15DefaultEpilogueISI_SJ_SJ_NS1E_6thread17LinearCombinationISI_Li1EffLNS1J_9ScaleType4KindE0ELNS_15FloatRoundStyleE2ESI_EENS1_15EpilogueDefaultEEEEEvvEEEEvNT_6ParamsE)
        /*324c*/ 	.short	0x0210
        /*324e*/ 	.short	0x0470


	//----- nvinfo : EIATTR_SW_WAR
	.align		4
.L_38:
        /*3250*/ 	.byte	0x04, 0x36
        /*3252*/ 	.short	(.L_40 - .L_39)
.L_39:
        /*3254*/ 	.word	0x00000008
.L_40:


//--------------------- .nv.callgraph             --------------------------
	.section	.nv.callgraph,"",@"SHT_CUDA_CALLGRAPH"
	.align	4
	.sectionentsize	8
	.align		4
        /*0000*/ 	.word	0x00000000
	.align		4
        /*0004*/ 	.word	0xffffffff
	.align		4
        /*0008*/ 	.word	0x00000000
	.align		4
        /*000c*/ 	.word	0xfffffffe
	.align		4
        /*0010*/ 	.word	0x00000000
	.align		4
        /*0014*/ 	.word	0xfffffffd
	.align		4
        /*0018*/ 	.word	0x00000000
	.align		4
        /*001c*/ 	.word	0xfffffffc


//--------------------- .nv.constant4             --------------------------
	.section	.nv.constant4,"a",@progbits
	.align	8
	.align		8
.nv.constant4:
        /*0000*/ 	.dword	_ZN40_INTERNAL_dff8c14a_4_k_cu_f2f5bf33_184164cuda3std3__45__cpo5beginE
	.align		8
        /*0008*/ 	.dword	_ZN40_INTERNAL_dff8c14a_4_k_cu_f2f5bf33_184164cuda3std3__45__cpo3endE
	.align		8
        /*0010*/ 	.dword	_ZN40_INTERNAL_dff8c14a_4_k_cu_f2f5bf33_184164cuda3std3__45__cpo6cbeginE
	.align		8
        /*0018*/ 	.dword	_ZN40_INTERNAL_dff8c14a_4_k_cu_f2f5bf33_184164cuda3std3__45__cpo4cendE
	.align		8
        /*0020*/ 	.dword	_ZN40_INTERNAL_dff8c14a_4_k_cu_f2f5bf33_184164cuda3std3__442_GLOBAL__N__dff8c14a_4_k_cu_f2f5bf33_184166ignoreE
	.align		8
        /*0028*/ 	.dword	_ZN40_INTERNAL_dff8c14a_4_k_cu_f2f5bf33_184164cuda3std3__419piecewise_constructE
	.align		8
        /*0030*/ 	.dword	_ZN40_INTERNAL_dff8c14a_4_k_cu_f2f5bf33_184164cuda3std3__48in_placeE
	.align		8
        /*0038*/ 	.dword	_ZN40_INTERNAL_dff8c14a_4_k_cu_f2f5bf33_184164cuda3std6ranges3__45__cpo4swapE
	.align		8
        /*0040*/ 	.dword	_ZN40_INTERNAL_dff8c14a_4_k_cu_f2f5bf33_184164cuda3std6ranges3__45__cpo9iter_moveE
	.align		8
        /*0048*/ 	.dword	_ZN40_INTERNAL_dff8c14a_4_k_cu_f2f5bf33_184164cute7productE
	.align		8
        /*0050*/ 	.dword	_ZN40_INTERNAL_dff8c14a_4_k_cu_f2f5bf33_184164cute1_E


//--------------------- .text._ZN7cutlass13device_kernelINS_4gemm6kernel13GemmUniversalIN4cute5tupleIJiiiiEEENS1_10collective13CollectiveMmaINS1_37MainloopSm90TmaGmmaWarpSpecializedFP8ILi4ENS5_IJNS4_1CILi1EEESB_SB_EEENS1_35KernelTmaWarpSpecializedCooperativeEEENS5_IJNSA_ILi192EEESF_NSA_ILi128EEEEEENS_12float_e4m3_tENS5_IJlSB_lEEESI_SJ_NS4_8TiledMMAINS4_8MMA_AtomIJNS4_4SM904GMMA31MMA_64x192x32_F32E4M3E4M3_SS_TNILNSN_7ScaleInE1ELSP_1EEEEEENS4_6LayoutINS5_IJNSA_ILi2EEESB_SB_EEENS5_IJSB_NSA_ILi0EEESV_EEEEENS5_IJNS4_10UnderscoreESY_SY_EEEEENS4_13SM90_TMA_LOADENS4_14ComposedLayoutINS4_7SwizzleILi3ELi4ELi3EEENS4_18smem_ptr_flag_bitsILi8EEENSS_INS5_IJNSA_ILi8EEESG_EEENS5_IJSG_SB_EEEEEEEvNS4_8identityES11_S1B_vS1C_EENS_8epilogue10collective6detail29Sm90TmaWarpSpecializedAdapterINS1F_15DefaultEpilogueISI_SJ_SJ_NS1E_6thread17LinearCombinationISI_Li1EffLNS1J_9ScaleType4KindE0ELNS_15FloatRoundStyleE2ESI_EENS1_15EpilogueDefaultEEEEEvvEEEEvNT_6ParamsE --------------------------
	.section	.text._ZN7cutlass13device_kernelINS_4gemm6kernel13GemmUniversalIN4cute5tupleIJiiiiEEENS1_10collective13CollectiveMmaINS1_37MainloopSm90TmaGmmaWarpSpecializedFP8ILi4ENS5_IJNS4_1CILi1EEESB_SB_EEENS1_35KernelTmaWarpSpecializedCooperativeEEENS5_IJNSA_ILi192EEESF_NSA_ILi128EEEEEENS_12float_e4m3_tENS5_IJlSB_lEEESI_SJ_NS4_8TiledMMAINS4_8MMA_AtomIJNS4_4SM904GMMA31MMA_64x192x32_F32E4M3E4M3_SS_TNILNSN_7ScaleInE1ELSP_1EEEEEENS4_6LayoutINS5_IJNSA_ILi2EEESB_SB_EEENS5_IJSB_NSA_ILi0EEESV_EEEEENS5_IJNS4_10UnderscoreESY_SY_EEEEENS4_13SM90_TMA_LOADENS4_14ComposedLayoutINS4_7SwizzleILi3ELi4ELi3EEENS4_18smem_ptr_flag_bitsILi8EEENSS_INS5_IJNSA_ILi8EEESG_EEENS5_IJSG_SB_EEEEEEEvNS4_8identityES11_S1B_vS1C_EENS_8epilogue10collective6detail29Sm90TmaWarpSpecializedAdapterINS1F_15DefaultEpilogueISI_SJ_SJ_NS1E_6thread17LinearCombinationISI_Li1EffLNS1J_9ScaleType4KindE0ELNS_15FloatRoundStyleE2ESI_EENS1_15EpilogueDefaultEEEEEvvEEEEvNT_6ParamsE,"ax",@progbits
	.align	128
.text._ZN7cutlass13device_kernelINS_4gemm6kernel13GemmUniversalIN4cute5tupleIJiiiiEEENS1_10collective13CollectiveMmaINS1_37MainloopSm90TmaGmmaWarpSpecializedFP8ILi4ENS5_IJNS4_1CILi1EEESB_SB_EEENS1_35KernelTmaWarpSpecializedCooperativeEEENS5_IJNSA_ILi192EEESF_NSA_ILi128EEEEEENS_12float_e4m3_tENS5_IJlSB_lEEESI_SJ_NS4_8TiledMMAINS4_8MMA_AtomIJNS4_4SM904GMMA31MMA_64x192x32_F32E4M3E4M3_SS_TNILNSN_7ScaleInE1ELSP_1EEEEEENS4_6LayoutINS5_IJNSA_ILi2EEESB_SB_EEENS5_IJSB_NSA_ILi0EEESV_EEEEENS5_IJNS4_10UnderscoreESY_SY_EEEEENS4_13SM90_TMA_LOADENS4_14ComposedLayoutINS4_7SwizzleILi3ELi4ELi3EEENS4_18smem_ptr_flag_bitsILi8EEENSS_INS5_IJNSA_ILi8EEESG_EEENS5_IJSG_SB_EEEEEEEvNS4_8identityES11_S1B_vS1C_EENS_8epilogue10collective6detail29Sm90TmaWarpSpecializedAdapterINS1F_15DefaultEpilogueISI_SJ_SJ_NS1E_6thread17LinearCombinationISI_Li1EffLNS1J_9ScaleType4KindE0ELNS_15FloatRoundStyleE2ESI_EENS1_15EpilogueDefaultEEEEEvvEEEEvNT_6ParamsE:
        .type           _ZN7cutlass13device_kernelINS_4gemm6kernel13GemmUniversalIN4cute5tupleIJiiiiEEENS1_10collective13CollectiveMmaINS1_37MainloopSm90TmaGmmaWarpSpecializedFP8ILi4ENS5_IJNS4_1CILi1EEESB_SB_EEENS1_35KernelTmaWarpSpecializedCooperativeEEENS5_IJNSA_ILi192EEESF_NSA_ILi128EEEEEENS_12float_e4m3_tENS5_IJlSB_lEEESI_SJ_NS4_8TiledMMAINS4_8MMA_AtomIJNS4_4SM904GMMA31MMA_64x192x32_F32E4M3E4M3_SS_TNILNSN_7ScaleInE1ELSP_1EEEEEENS4_6LayoutINS5_IJNSA_ILi2EEESB_SB_EEENS5_IJSB_NSA_ILi0EEESV_EEEEENS5_IJNS4_10UnderscoreESY_SY_EEEEENS4_13SM90_TMA_LOADENS4_14ComposedLayoutINS4_7SwizzleILi3ELi4ELi3EEENS4_18smem_ptr_flag_bitsILi8EEENSS_INS5_IJNSA_ILi8EEESG_EEENS5_IJSG_SB_EEEEEEEvNS4_8identityES11_S1B_vS1C_EENS_8epilogue10collective6detail29Sm90TmaWarpSpecializedAdapterINS1F_15DefaultEpilogueISI_SJ_SJ_NS1E_6thread17LinearCombinationISI_Li1EffLNS1J_9ScaleType4KindE0ELNS_15FloatRoundStyleE2ESI_EENS1_15EpilogueDefaultEEEEEvvEEEEvNT_6ParamsE,@function
        .size           _ZN7cutlass13device_kernelINS_4gemm6kernel13GemmUniversalIN4cute5tupleIJiiiiEEENS1_10collective13CollectiveMmaINS1_37MainloopSm90TmaGmmaWarpSpecializedFP8ILi4ENS5_IJNS4_1CILi1EEESB_SB_EEENS1_35KernelTmaWarpSpecializedCooperativeEEENS5_IJNSA_ILi192EEESF_NSA_ILi128EEEEEENS_12float_e4m3_tENS5_IJlSB_lEEESI_SJ_NS4_8TiledMMAINS4_8MMA_AtomIJNS4_4SM904GMMA31MMA_64x192x32_F32E4M3E4M3_SS_TNILNSN_7ScaleInE1ELSP_1EEEEEENS4_6LayoutINS5_IJNSA_ILi2EEESB_SB_EEENS5_IJSB_NSA_ILi0EEESV_EEEEENS5_IJNS4_10UnderscoreESY_SY_EEEEENS4_13SM90_TMA_LOADENS4_14ComposedLayoutINS4_7SwizzleILi3ELi4ELi3EEENS4_18smem_ptr_flag_bitsILi8EEENSS_INS5_IJNSA_ILi8EEESG_EEENS5_IJSG_SB_EEEEEEEvNS4_8identityES11_S1B_vS1C_EENS_8epilogue10collective6detail29Sm90TmaWarpSpecializedAdapterINS1F_15DefaultEpilogueISI_SJ_SJ_NS1E_6thread17LinearCombinationISI_Li1EffLNS1J_9ScaleType4KindE0ELNS_15FloatRoundStyleE2ESI_EENS1_15EpilogueDefaultEEEEEvvEEEEvNT_6ParamsE,(.L_x_457 - _ZN7cutlass13device_kernelINS_4gemm6kernel13GemmUniversalIN4cute5tupleIJiiiiEEENS1_10collective13CollectiveMmaINS1_37MainloopSm90TmaGmmaWarpSpecializedFP8ILi4ENS5_IJNS4_1CILi1EEESB_SB_EEENS1_35KernelTmaWarpSpecializedCooperativeEEENS5_IJNSA_ILi192EEESF_NSA_ILi128EEEEEENS_12float_e4m3_tENS5_IJlSB_lEEESI_SJ_NS4_8TiledMMAINS4_8MMA_AtomIJNS4_4SM904GMMA31MMA_64x192x32_F32E4M3E4M3_SS_TNILNSN_7ScaleInE1ELSP_1EEEEEENS4_6LayoutINS5_IJNSA_ILi2EEESB_SB_EEENS5_IJSB_NSA_ILi0EEESV_EEEEENS5_IJNS4_10UnderscoreESY_SY_EEEEENS4_13SM90_TMA_LOADENS4_14ComposedLayoutINS4_7SwizzleILi3ELi4ELi3EEENS4_18smem_ptr_flag_bitsILi8EEENSS_INS5_IJNSA_ILi8EEESG_EEENS5_IJSG_SB_EEEEEEEvNS4_8identityES11_S1B_vS1C_EENS_8epilogue10collective6detail29Sm90TmaWarpSpecializedAdapterINS1F_15DefaultEpilogueISI_SJ_SJ_NS1E_6thread17LinearCombinationISI_Li1EffLNS1J_9ScaleType4KindE0ELNS_15FloatRoundStyleE2ESI_EENS1_15EpilogueDefaultEEEEEvvEEEEvNT_6ParamsE)
        .other          _ZN7cutlass13device_kernelINS_4gemm6kernel13GemmUniversalIN4cute5tupleIJiiiiEEENS1_10collective13CollectiveMmaINS1_37MainloopSm90TmaGmmaWarpSpecializedFP8ILi4ENS5_IJNS4_1CILi1EEESB_SB_EEENS1_35KernelTmaWarpSpecializedCooperativeEEENS5_IJNSA_ILi192EEESF_NSA_ILi128EEEEEENS_12float_e4m3_tENS5_IJlSB_lEEESI_SJ_NS4_8TiledMMAINS4_8MMA_AtomIJNS4_4SM904GMMA31MMA_64x192x32_F32E4M3E4M3_SS_TNILNSN_7ScaleInE1ELSP_1EEEEEENS4_6LayoutINS5_IJNSA_ILi2EEESB_SB_EEENS5_IJSB_NSA_ILi0EEESV_EEEEENS5_IJNS4_10UnderscoreESY_SY_EEEEENS4_13SM90_TMA_LOADENS4_14ComposedLayoutINS4_7SwizzleILi3ELi4ELi3EEENS4_18smem_ptr_flag_bitsILi8EEENSS_INS5_IJNSA_ILi8EEESG_EEENS5_IJSG_SB_EEEEEEEvNS4_8identityES11_S1B_vS1C_EENS_8epilogue10collective6detail29Sm90TmaWarpSpecializedAdapterINS1F_15DefaultEpilogueISI_SJ_SJ_NS1E_6thread17LinearCombinationISI_Li1EffLNS1J_9ScaleType4KindE0ELNS_15FloatRoundStyleE2ESI_EENS1_15EpilogueDefaultEEEEEvvEEEEvNT_6ParamsE,@"STO_CUDA_ENTRY STV_DEFAULT"
_ZN7cutlass13device_kernelINS_4gemm6kernel13GemmUniversalIN4cute5tupleIJiiiiEEENS1_10collective13CollectiveMmaINS1_37MainloopSm90TmaGmmaWarpSpecializedFP8ILi4ENS5_IJNS4_1CILi1EEESB_SB_EEENS1_35KernelTmaWarpSpecializedCooperativeEEENS5_IJNSA_ILi192EEESF_NSA_ILi128EEEEEENS_12float_e4m3_tENS5_IJlSB_lEEESI_SJ_NS4_8TiledMMAINS4_8MMA_AtomIJNS4_4SM904GMMA31MMA_64x192x32_F32E4M3E4M3_SS_TNILNSN_7ScaleInE1ELSP_1EEEEEENS4_6LayoutINS5_IJNSA_ILi2EEESB_SB_EEENS5_IJSB_NSA_ILi0EEESV_EEEEENS5_IJNS4_10UnderscoreESY_SY_EEEEENS4_13SM90_TMA_LOADENS4_14ComposedLayoutINS4_7SwizzleILi3ELi4ELi3EEENS4_18smem_ptr_flag_bitsILi8EEENSS_INS5_IJNSA_ILi8EEESG_EEENS5_IJSG_SB_EEEEEEEvNS4_8identityES11_S1B_vS1C_EENS_8epilogue10collective6detail29Sm90TmaWarpSpecializedAdapterINS1F_15DefaultEpilogueISI_SJ_SJ_NS1E_6thread17LinearCombinationISI_Li1EffLNS1J_9ScaleType4KindE0ELNS_15FloatRoundStyleE2ESI_EENS1_15EpilogueDefaultEEEEEvvEEEEvNT_6ParamsE:
[----:B------:R-:W0:Y:S02]  /*0000*/  LDC R1, c[0x0][0x28] ;  /* 0x00000a00ff017b82 */ /* 0x000e240000000800 */
[----:B0-----:R-:W-:Y:S01]  /*0010*/  VIADD R1, R1, 0xfffffd00 ;  /* 0xfffffd0001017836 */ /* 0x001fe20000000000 */
[----:B------:R-:W0:Y:S01]  /*0020*/  S2R R2, SR_TID.X ;  /* 0x0000000000027919 */ /* 0x000e220000002100 */
[----:B------:R-:W-:Y:S01]  /*0030*/  ELECT P0, URZ, PT ;  /* 0x00000000003f782f */ /* 0x000fe20003800000 */
[----:B------:R-:W-:Y:S01]  /*0040*/  BSSY B0, `(.L_x_0) ;  /* 0x0000015000007945 */ /* 0x000fe20003800000 */
[--C-:B0-----:R-:W-:Y:S02]  /*0050*/  SHF.R.U32.HI R0, RZ, 0x5, R2.reuse ;  /* 0x00000005ff007819 */ /* 0x101fe40000011602 */
[----:B------:R-:W-:-:S03]  /*0060*/  SHF.R.U32.HI R2, RZ, 0x7, R2 ;  /* 0x00000007ff027819 */ /* 0x000fc60000011602 */
[----:B------:R-:W0:Y:S04]  /*0070*/  SHFL.IDX PT, R3, R0, RZ, 0x1f ;  /* 0x00001fff00037589 */ /* 0x000e2800000e0000 */
[----:B------:R-:W1:Y:S01]  /*0080*/  SHFL.IDX PT, R2, R2, RZ, 0x1f ;  /* 0x00001fff02027589 */ /* 0x000e6200000e0000 */
[----:B0-----:R-:W-:Y:S02]  /*0090*/  R2UR UR4, R3 ;  /* 0x00000000030472ca */ /* 0x001fe400000e0000 */
[----:B-1----:R-:W-:-:S11]  /*00a0*/  R2UR UR6, R2 ;  /* 0x00000000020672ca */ /* 0x002fd600000e0000 */
[----:B------:R-:W-:Y:S02]  /*00b0*/  USHF.R.S32.HI UR5, URZ, 0x1f, UR4 ;  /* 0x0000001f3f057899 */ /* 0x000fe40008011404 */
[----:B------:R-:W-:Y:S02]  /*00c0*/  ISETP.NE.OR P0, PT, RZ, UR4, !P0 ;  /* 0x00000004ff007c0c */ /* 0x000fe4000c705670 */
[----:B------:R-:W-:-:S04]  /*00d0*/  ULEA.HI UR5, UR5, UR4, URZ, 0x2 ;  /* 0x0000000405057291 */ /* 0x000fc8000f8f103f */
[----:B------:R-:W-:-:S04]  /*00e0*/  ULOP3.LUT UR5, UR5, 0xfffffffc, URZ, 0xc0, !UPT ;  /* 0xfffffffc05057892 */ /* 0x000fc8000f8ec03f */
[----:B------:R-:W-:-:S03]  /*00f0*/  UIADD3 UR8, UR4, -UR5, URZ ;  /* 0x8000000504087290 */ /* 0x000fc6000fffe03f */
[----:B------:R-:W-:Y:S09]  /*0100*/  @P0 BRA `(.L_x_1) ;  /* 0x0000000000200947 */ /* 0x000ff20003800000 */
[----:B------:R-:W-:Y:S02]  /*0110*/  ULDC.64 UR4, c[0x0][0x198] ;  /* 0x0000660000047ab9 */ /* 0x000fe40000000a00 */
[----:B------:R-:W-:Y:S02]  /*0120*/  UIADD3 UR10, UP0, UR4, 0xf0, URZ ;  /* 0x000000f0040a7890 */ /* 0x000fe4000ff1e03f */
[----:B------:R-:W-:Y:S02]  /*0130*/  UIADD3 UR4, UP1, UR4, 0x1f0, URZ ;  /* 0x000001f004047890 */ /* 0x000fe4000ff3e03f */
[----:B------:R-:W-:Y:S02]  /*0140*/  UIADD3.X UR11, URZ, UR5, URZ, UP0, !UPT ;  /* 0x000000053f0b7290 */ /* 0x000fe400087fe43f */
[----:B------:R-:W-:-:S07]  /*0150*/  UIADD3.X UR5, URZ, UR5, URZ, UP1, !UPT ;  /* 0x000000053f057290 */ /* 0x000fce0008ffe43f */
[----:B------:R0:W-:Y:S02]  /*0160*/  UTMACCTL.PF [UR10] ;  /* 0x000000000a0079b9 */ /* 0x0001e40008040000 */
[----:B------:R0:W-:Y:S02]  /*0170*/  UTMACCTL.PF [UR4] ;  /* 0x00000000040079b9 */ /* 0x0001e40008040000 */
[----:B0-----:R-:W-:Y:S01]  /*0180*/  NOP ;  /* 0x0000000000007918 */ /* 0x001fe20000000000 */
.L_x_1:
[----:B------:R-:W-:Y:S05]  /*0190*/  BSYNC B0 ;  /* 0x0000000000007941 */ /* 0x000fea0003800000 */
.L_x_0:
[----:B------:R-:W0:Y:S01]  /*01a0*/  SHFL.IDX PT, R2, R0, RZ, 0x1f ;  /* 0x00001fff00027589 */ /* 0x000e2200000e0000 */
[----:B------:R-:W-:Y:S01]  /*01b0*/  UISETP.NE.AND UP0, UPT, UR8, 0x3, UPT ;  /* 0x000000030800788c */ /* 0x000fe2000bf05270 */
[----:B------:R-:W-:Y:S01]  /*01c0*/  ISETP.NE.AND P1, PT, RZ, UR6, PT ;  /* 0x00000006ff007c0c */ /* 0x000fe2000bf25270 */
[----:B------:R-:W-:Y:S02]  /*01d0*/  UIADD3 UR10, UR6, -0x1, URZ ;  /* 0xffffffff060a7890 */ /* 0x000fe4000fffe03f */
[----:B------:R-:W-:Y:S02]  /*01e0*/  UISETP.EQ.OR UP0, UPT, UR8, URZ, !UP0 ;  /* 0x0000003f0800728c */ /* 0x000fe4000c702670 */
[----:B------:R-:W-:Y:S02]  /*01f0*/  UISETP.GE.U32.AND UP1, UPT, UR10, 0x2, UPT ;  /* 0x000000020a00788c */ /* 0x000fe4000bf26070 */
[----:B------:R-:W-:-:S04]  /*0200*/  UISETP.EQ.AND UP0, UPT, UR6, URZ, UP0 ;  /* 0x0000003f0600728c */ /* 0x000fc80008702270 */
[----:B------:R-:W-:-:S04]  /*0210*/  USEL UR13, URZ, 0x1, !UP0 ;  /* 0x000000013f0d7887 */ /* 0x000fc8000c000000 */
[----:B------:R-:W-:Y:S01]  /*0220*/  USEL UR13, UR13, 0x2, UP1 ;  /* 0x000000020d0d7887 */ /* 0x000fe20008800000 */
[----:B0-----:R-:W-:-:S13]  /*0230*/  ISETP.NE.AND P0, PT, R2, RZ, PT ;  /* 0x000000ff0200720c */ /* 0x001fda0003f05270 */
[----:B------:R-:W-:Y:S05]  /*0240*/  @P0 BRA `(.L_x_2) ;  /* 0x0000000000580947 */ /* 0x000fea0003800000 */
[----:B------:R-:W0:Y:S01]  /*0250*/  S2UR UR9, SR_CgaCtaId ;  /* 0x00000000000979c3 */ /* 0x000e220000008800 */
[----:B------:R-:W-:Y:S01]  /*0260*/  UMOV UR4, 0x400 ;  /* 0x0000040000047882 */ /* 0x000fe20000000000 */
[----:B------:R-:W-:Y:S01]  /*0270*/  UMOV UR5, 0x1 ;  /* 0x0000000100057882 */ /* 0x000fe20000000000 */
[----:B------:R-:W-:Y:S01]  /*0280*/  UMOV UR6, 0x100 ;  /* 0x0000010000067882 */ /* 0x000fe20000000000 */
[----:B------:R-:W-:Y:S01]  /*0290*/  ELECT P0, URZ, PT ;  /* 0x00000000003f782f */ /* 0x000fe20003800000 */
[----:B------:R-:W-:-:S04]  /*02a0*/  UIADD3 UR6, -UR6, 0x100000, URZ ;  /* 0x0010000006067890 */ /* 0x000fc8000fffe13f */
[----:B------:R-:W-:Y:S02]  /*02b0*/  USHF.L.U32 UR7, UR6, 0xb, URZ ;  /* 0x0000000b06077899 */ /* 0x000fe4000800063f */
[----:B------:R-:W-:Y:S02]  /*02c0*/  USHF.L.U32 UR6, UR6, 0x1, URZ ;  /* 0x0000000106067899 */ /* 0x000fe4000800063f */
[----:B0-----:R-:W-:Y:S02]  /*02d0*/  ULEA UR9, UR9, UR4, 0x18 ;  /* 0x0000000409097291 */ /* 0x001fe4000f8ec03f */
[----:B------:R-:W-:-:S04]  /*02e0*/  UIADD3 UR4, -UR5, 0x100000, URZ ;  /* 0x0010000005047890 */ /* 0x000fc8000fffe13f */
[----:B------:R-:W-:Y:S02]  /*02f0*/  USHF.L.U32 UR5, UR4, 0xb, URZ ;  /* 0x0000000b04057899 */ /* 0x000fe4000800063f */
[----:B------:R-:W-:Y:S01]  /*0300*/  USHF.L.U32 UR4, UR4, 0x1, URZ ;  /* 0x0000000104047899 */ /* 0x000fe2000800063f */
[----:B------:R-:W0:Y:S11]  /*0310*/  FENCE.VIEW.ASYNC.S ;  /* 0x00000000000073c6 */ /* 0x000e360000000000 */
[----:B0-----:R0:W1:Y:S01]  /*0320*/  SYNCS.EXCH.64 URZ, [UR9], UR4 ;  /* 0x00000004093f75b2 */ /* 0x0010620008000100 */
[----:B------:R0:W2:Y:S01]  /*0330*/  SYNCS.EXCH.64 URZ, [UR9+0x20], UR6 ;  /* 0x00002006093f75b2 */ /* 0x0000a20008000100 */
[----:B------:R0:W3:Y:S01]  /*0340*/  SYNCS.EXCH.64 URZ, [UR9+0x8], UR4 ;  /* 0x00000804093f75b2 */ /* 0x0000e20008000100 */
[----:B------:R0:W4:Y:S01]  /*0350*/  SYNCS.EXCH.64 URZ, [UR9+0x28], UR6 ;  /* 0x00002806093f75b2 */ /* 0x0001220008000100 */
[----:B------:R0:W0:Y:S01]  /*0360*/  SYNCS.EXCH.64 URZ, [UR9+0x10], UR4 ;  /* 0x00001004093f75b2 */ /* 0x0000220008000100 */
[----:B------:R0:W0:Y:S01]  /*0370*/  SYNCS.EXCH.64 URZ, [UR9+0x30], UR6 ;  /* 0x00003006093f75b2 */ /* 0x0000220008000100 */
[----:B------:R0:W0:Y:S01]  /*0380*/  SYNCS.EXCH.64 URZ, [UR9+0x18], UR4 ;  /* 0x00001804093f75b2 */ /* 0x0000220008000100 */
[----:B------:R0:W0:Y:S01]  /*0390*/  SYNCS.EXCH.64 URZ, [UR9+0x38], UR6 ;  /* 0x00003806093f75b2 */ /* 0x0000220008000100 */
[----:B------:R-:W-:Y:S01]  /*03a0*/  NOP ;  /* 0x0000000000007918 */ /* 0x000fe20000000000 */
.L_x_2:
[----:B------:R-:W5:Y:S01]  /*03b0*/  LDC R2, c[0x0][0x65c] ;  /* 0x00019700ff027b82 */ /* 0x000f620000000800 */
[----:B------:R-:W1:Y:S01]  /*03c0*/  SHFL.IDX PT, R0, R0, RZ, 0x1f ;  /* 0x00001fff00007589 */ /* 0x000e6200000e0000 */
[----:B------:R-:W-:Y:S01]  /*03d0*/  ELECT P0, URZ, PT ;  /* 0x00000000003f782f */ /* 0x000fe20003800000 */
[----:B------:R-:W-:Y:S01]  /*03e0*/  IMAD.MOV.U32 R3, RZ, RZ, RZ ;  /* 0x000000ffff037224 */ /* 0x000fe200078e00ff */
[----:B0-----:R-:W-:Y:S01]  /*03f0*/  UMOV UR4, 0x20 ;  /* 0x0000002000047882 */ /* 0x001fe20000000000 */
[----:B------:R-:W0:Y:S01]  /*0400*/  S2R R10, SR_CTAID.Y ;  /* 0x00000000000a7919 */ /* 0x000e220000002600 */
[----:B------:R-:W-:Y:S01]  /*0410*/  NOP ;  /* 0x0000000000007918 */ /* 0x000fe20000000000 */
[----:B------:R-:W-:Y:S01]  /*0420*/  NOP ;  /* 0x0000000000007918 */ /* 0x000fe20000000000 */
[----:B-----5:R-:W-:Y:S02]  /*0430*/  ISETP.NE.AND P3, PT, R2, 0x1, PT ;  /* 0x000000010200780c */ /* 0x020fe40003f65270 */
[----:B------:R-:W5:Y:S01]  /*0440*/  S2R R2, SR_CTAID.X ;  /* 0x0000000000027919 */ /* 0x000f620000002500 */
[----:B-1----:R-:W-:-:S10]  /*0450*/  ISETP.NE.OR P0, PT, R0, RZ, !P0 ;  /* 0x000000ff0000720c */ /* 0x002fd40004705670 */
[----:B------:R-:W5:Y:S01]  /*0460*/  @P3 LDC R7, c[0x0][0x10] ;  /* 0x00000400ff073b82 */ /* 0x000f620000000800 */
[----:B0-----:R-:W-:Y:S02]  /*0470*/  @P3 IMAD.MOV.U32 R4, RZ, RZ, R10 ;  /* 0x000000ffff043224 */ /* 0x001fe400078e000a */
[----:B------:R-:W-:Y:S01]  /*0480*/  VOTEU.ALL UP0, P0 ;  /* 0x00000000003f7886 */ /* 0x000fe20000000000 */
[----:B------:R-:W-:Y:S01]  /*0490*/  @P3 IMAD.MOV.U32 R5, RZ, RZ, RZ ;  /* 0x000000ffff053224 */ /* 0x000fe200078e00ff */
[----:B------:R-:W-:Y:S01]  /*04a0*/  VOTEU.ALL UP1, P0 ;  /* 0x00000000003f7886 */ /* 0x000fe20000020000 */
[----:B------:R-:W-:Y:S02]  /*04b0*/  @P3 IMAD.MOV.U32 R11, RZ, RZ, RZ ;  /* 0x000000ffff0b3224 */ /* 0x000fe400078e00ff */
[----:B------:R-:W0:Y:S01]  /*04c0*/  @!P3 LDC R9, c[0x0][0xc] ;  /* 0x00000300ff09bb82 */ /* 0x000e220000000800 */
[----:B------:R-:W-:Y:S01]  /*04d0*/  @!UP0 UMOV UR6, 0x400 ;  /* 0x0000040000068882 */ /* 0x000fe20000000000 */
[----:B------:R-:W-:-:S04]  /*04e0*/  @!UP0 UIADD3 UR4, -UR4, 0x100000, URZ ;  /* 0x0010000004048890 */ /* 0x000fc8000fffe13f */
[----:B------:R-:W-:Y:S02]  /*04f0*/  @!UP0 USHF.L.U32 UR5, UR4, 0xb, URZ ;  /* 0x0000000b04058899 */ /* 0x000fe4000800063f */
[----:B------:R-:W-:Y:S01]  /*0500*/  @!UP0 USHF.L.U32 UR4, UR4, 0x1, URZ ;  /* 0x0000000104048899 */ /* 0x000fe2000800063f */
[----:B------:R-:W1:Y:S01]  /*0510*/  @!UP0 S2UR UR7, SR_CgaCtaId ;  /* 0x00000000000789c3 */ /* 0x000e620000008800 */
[----:B-----5:R-:W-:-:S04]  /*0520*/  @P3 IMAD.WIDE.U32 R6, R2, R7, R4 ;  /* 0x0000000702063225 */ /* 0x020fc800078e0004 */
[----:B------:R-:W-:Y:S02]  /*0530*/  @P3 IMAD.MOV.U32 R14, RZ, RZ, R6 ;  /* 0x000000ffff0e3224 */ /* 0x000fe400078e0006 */
[----:B------:R-:W-:Y:S02]  /*0540*/  @P3 IMAD.IADD R15, R7, 0x1, R11 ;  /* 0x00000001070f3824 */ /* 0x000fe400078e020b */
[----:B0-----:R-:W-:-:S04]  /*0550*/  @!P3 IMAD.WIDE.U32 R4, R9, R10, R2 ;  /* 0x0000000a0904b225 */ /* 0x001fc800078e0002 */
[----:B------:R-:W-:Y:S02]  /*0560*/  @!P3 IMAD.MOV.U32 R14, RZ, RZ, R4 ;  /* 0x000000ffff0eb224 */ /* 0x000fe400078e0004 */
[----:B------:R-:W-:Y:S01]  /*0570*/  @!P3 IMAD.MOV.U32 R15, RZ, RZ, R5 ;  /* 0x000000ffff0fb224 */ /* 0x000fe200078e0005 */
[----:B-1----:R-:W-:Y:S02]  /*0580*/  @!UP0 ULEA UR6, UR7, UR6, 0x18 ;  /* 0x0000000607068291 */ /* 0x002fe4000f8ec03f */
[----:B------:R0:W-:Y:S01]  /*0590*/  STL [R1+0x274], R14 ;  /* 0x0002740e01007387 */ /* 0x0001e20000100800 */
[----:B------:R-:W-:-:S03]  /*05a0*/  VOTEU.ALL UP0, P0 ;  /* 0x00000000003f7886 */ /* 0x000fc60000000000 */
[----:B------:R0:W-:Y:S04]  /*05b0*/  STL [R1+0x270], R15 ;  /* 0x0002700f01007387 */ /* 0x0001e80000100800 */
[----:B------:R-:W1:Y:S02]  /*05c0*/  FENCE.VIEW.ASYNC.S ;  /* 0x00000000000073c6 */ /* 0x000e640000000000 */
[----:B-1----:R0:W2:Y:S01]  /*05d0*/  @!UP0 SYNCS.EXCH.64 URZ, [UR6+0x50], UR4 ;  /* 0x00005004063f85b2 */ /* 0x0020a20008000100 */
[----:B------:R0:W2:Y:S01]  /*05e0*/  @!UP1 SYNCS.EXCH.64 URZ, [UR6+0x58], UR4 ;  /* 0x00005804063f95b2 */ /* 0x0000a20008000100 */
[----:B------:R-:W-:Y:S01]  /*05f0*/  NOP ;  /* 0x0000000000007918 */ /* 0x000fe20000000000 */
[----:B--234-:R-:W-:Y:S06]  /*0600*/  BAR.SYNC.DEFER_BLOCKING 0x0 ;  /* 0x0000000000007b1d */ /* 0x01cfec0000010000 */
[----:B0-----:R-:W-:Y:S05]  /*0610*/  @!P1 BRA `(.L_x_3) ;  /* 0x0000017c00349947 */ /* 0x001fea0003800000 */
[----:B------:R-:W-:-:S06]  /*0620*/  UISETP.GT.U32.AND UP0, UPT, UR10, 0x1, UPT ;  /* 0x000000010a00788c */ /* 0x000fcc000bf04070 */
[----:B------:R-:W-:-:S13]  /*0630*/  PLOP3.LUT P0, PT, PT, PT, UP0, 0x80, 0x0 ;  /* 0x000000000000781c */ /* 0x000fda0003f0f008 */
[----:B------:R-:W-:Y:S05]  /*0640*/  @P0 EXIT ;  /* 0x000000000000094d */ /* 0x000fea0003800000 */
[----:B------:R-:W-:Y:S01]  /*0650*/  IMAD.MOV.U32 R5, RZ, RZ, -0x1 ;  /* 0xffffffffff057424 */ /* 0x000fe200078e00ff */
[----:B------:R-:W-:Y:S01]  /*0660*/  ULDC.64 UR4, c[0x0][0x650] ;  /* 0x0001940000047ab9 */ /* 0x000fe20000000a00 */
[----:B------:R-:W-:Y:S01]  /*0670*/  IMAD.MOV.U32 R4, RZ, RZ, -0x1 ;  /* 0xffffffffff047424 */ /* 0x000fe200078e00ff */
[----:B------:R-:W-:Y:S01]  /*0680*/  ISETP.GE.U32.AND P0, PT, R14, UR4, PT ;  /* 0x000000040e007c0c */ /* 0x000fe2000bf06070 */
[----:B------:R-:W-:Y:S01]  /*0690*/  UMOV UR9, 0xffffffff ;  /* 0xffffffff00097882 */ /* 0x000fe20000000000 */
[----:B------:R0:W-:Y:S01]  /*06a0*/  STL [R1+0x278], R5 ;  /* 0x0002780501007387 */ /* 0x0001e20000100800 */
[----:B------:R-:W-:Y:S02]  /*06b0*/  PRMT R0, RZ, 0x7610, R0 ;  /* 0x00007610ff007816 */ /* 0x000fe40000000000 */
[----:B------:R-:W-:Y:S01]  /*06c0*/  ISETP.GE.U32.AND.EX P0, PT, R15, UR5, PT, P0 ;  /* 0x000000050f007c0c */ /* 0x000fe2000bf06100 */
[----:B------:R0:W-:-:S12]  /*06d0*/  STL [R1+0x27c], R4 ;  /* 0x00027c0401007387 */ /* 0x0001d80000100800 */
[----:B0-----:R-:W-:Y:S05]  /*06e0*/  @P0 BRA `(.L_x_4) ;  /* 0x00000004006c0947 */ /* 0x001fea0003800000 */
[----:B------:R-:W-:Y:S01]  /*06f0*/  ULDC.64 UR14, c[0x0][0x628] ;  /* 0x00018a00000e7ab9 */ /* 0x000fe20000000a00 */
[----:B------:R-:W0:Y:S01]  /*0700*/  LDC.64 R12, c[0x0][0x620] ;  /* 0x00018800ff0c7b82 */ /* 0x000e220000000a00 */
[----:B------:R-:W-:Y:S01]  /*0710*/  ISETP.NE.U32.AND P0, PT, RZ, UR14, PT ;  /* 0x0000000eff007c0c */ /* 0x000fe2000bf05070 */
[----:B------:R-:W-:Y:S01]  /*0720*/  ULDC UR11, c[0x0][0x630] ;  /* 0x00018c00000b7ab9 */ /* 0x000fe20000000800 */
[----:B------:R-:W-:Y:S02]  /*0730*/  R2UR UR4, R14 ;  /* 0x000000000e0472ca */ /* 0x000fe400000e0000 */
[----:B------:R-:W-:Y:S02]  /*0740*/  ISETP.NE.AND.EX P0, PT, RZ, UR15, PT, P0 ;  /* 0x0000000fff007c0c */ /* 0x000fe4000bf05300 */
[----:B------:R-:W-:-:S11]  /*0750*/  R2UR UR5, R15 ;  /* 0x000000000f0572ca */ /* 0x000fd600000e0000 */
[----:B------:R-:W-:Y:S05]  /*0760*/  @!P0 BRA `(.L_x_5) ;  /* 0x0000000000308947 */ /* 0x000fea0003800000 */
[----:B------:R-:W-:Y:S01]  /*0770*/  R2UR UR4, R14 ;  /* 0x000000000e0472ca */ /* 0x000fe200000e0000 */
[----:B------:R-:W-:Y:S01]  /*0780*/  ULDC UR8, c[0x0][0x634] ;  /* 0x00018d0000087ab9 */ /* 0x000fe20000000800 */
[----:B------:R-:W-:-:S11]  /*0790*/  R2UR UR10, R15 ;  /* 0x000000000f0a72ca */ /* 0x000fd600000e0000 */
[----:B------:R-:W-:-:S04]  /*07a0*/  UIADD3 UR8, UP0, UR4, UR8, URZ ;  /* 0x0000000804087290 */ /* 0x000fc8000ff1e03f */
[----:B------:R-:W-:-:S04]  /*07b0*/  UIADD3.X UR10, URZ, UR10, URZ, UP0, !UPT ;  /* 0x0000000a3f0a7290 */ /* 0x000fc800087fe43f */
[----:B------:R-:W-:-:S04]  /*07c0*/  UIMAD.WIDE.U32 UR4, UR10, UR14, URZ ;  /* 0x0000000e0a0472a5 */ /* 0x000fc8000f8e003f */
[----:B------:R-:W-:Y:S02]  /*07d0*/  UIMAD.WIDE.U32 UR6, UP0, UR8, UR15, UR4 ;  /* 0x0000000f080672a5 */ /* 0x000fe4000f800004 */
[----:B------:R-:W-:Y:S02]  /*07e0*/  UIMAD.WIDE.U32 UR4, UR8, UR14, URZ ;  /* 0x0000000e080472a5 */ /* 0x000fe4000f8e003f */
[----:B------:R-:W-:Y:S02]  /*07f0*/  UIADD3.X UR9, URZ, URZ, URZ, UP0, !UPT ;  /* 0x0000003f3f097290 */ /* 0x000fe400087fe43f */
[----:B------:R-:W-:Y:S01]  /*0800*/  UIADD3 URZ, UP0, UR5, UR6, URZ ;  /* 0x00000006053f7290 */ /* 0x000fe2000ff1e03f */
[----:B------:R-:W-:-:S03]  /*0810*/  UMOV UR8, UR7 ;  /* 0x0000000700087c82 */ /* 0x000fc60008000000 */
[----:B------:R-:W-:-:S12]  /*0820*/  UIMAD.WIDE.U32.X UR4, UR10, UR15, UR8, UP0 ;  /* 0x0000000f0a0472a5 */ /* 0x000fd800080e0408 */
.L_x_5:
[----:B------:R-:W-:Y:S01]  /*0830*/  USHF.R.U64 UR9, UR4, UR11, UR5 ;  /* 0x0000000b04097299 */ /* 0x000fe20008001205 */
[----:B------:R-:W1:Y:S01]  /*0840*/  LDC R8, c[0x0][0x618] ;  /* 0x00018600ff087b82 */ /* 0x000e620000000800 */
[----:B------:R-:W-:Y:S01]  /*0850*/  USHF.R.U32.HI UR4, URZ, UR11, UR5 ;  /* 0x0000000b3f047299 */ /* 0x000fe20008011605 */
[----:B------:R-:W-:Y:S01]  /*0860*/  I2FP.F32.U32 R0, R2 ;  /* 0x0000000200007245 */ /* 0x000fe20000201000 */
[----:B------:R-:W-:Y:S01]  /*0870*/  IMAD.MOV.U32 R4, RZ, RZ, R14 ;  /* 0x000000ffff047224 */ /* 0x000fe200078e000e */
[----:B------:R-:W-:Y:S01]  /*0880*/  ULDC UR5, c[0x0][0x150] ;  /* 0x0000540000057ab9 */ /* 0x000fe20000000800 */
[----:B------:R-:W-:Y:S01]  /*0890*/  IADD3 R7, P0, RZ, -UR9, RZ ;  /* 0x80000009ff077c10 */ /* 0x000fe2000ff1e0ff */
[----:B------:R-:W-:Y:S02]  /*08a0*/  IMAD.MOV.U32 R5, RZ, RZ, R15 ;  /* 0x000000ffff057224 */ /* 0x000fe400078e000f */
[----:B------:R-:W-:Y:S01]  /*08b0*/  FMUL R0, R0, UR5 ;  /* 0x0000000500007c20 */ /* 0x000fe20008400000 */
[----:B------:R-:W2:Y:S01]  /*08c0*/  LDC.64 R20, c[0x0][0x640] ;  /* 0x00019000ff147b82 */ /* 0x000ea20000000a00 */
[----:B------:R-:W-:Y:S01]  /*08d0*/  IMAD.X R9, RZ, RZ, ~UR4, P0 ;  /* 0x80000004ff097e24 */ /* 0x000fe200080e06ff */
[----:B------:R-:W-:Y:S01]  /*08e0*/  ULDC UR4, c[0x0][0x154] ;  /* 0x0000550000047ab9 */ /* 0x000fe20000000800 */
[----:B0-----:R-:W-:-:S02]  /*08f0*/  IMAD.WIDE.U32 R4, R7, R12, R4 ;  /* 0x0000000c07047225 */ /* 0x001fc400078e0004 */
[----:B------:R-:W0:Y:S02]  /*0900*/  F2I.U32.TRUNC.NTZ R0, R0 ;  /* 0x0000000000007305 */ /* 0x000e24000020f000 */
[----:B------:R-:W-:Y:S01]  /*0910*/  IMAD R6, R9, R12, RZ ;  /* 0x0000000c09067224 */ /* 0x000fe200078e02ff */
[----:B------:R-:W3:Y:S03]  /*0920*/  LDC R3, c[0x0][0x144] ;  /* 0x00005100ff037b82 */ /* 0x000ee60000000800 */
[----:B------:R-:W-:-:S04]  /*0930*/  IMAD R7, R7, R13, R6 ;  /* 0x0000000d07077224 */ /* 0x000fc800078e0206 */
[----:B------:R-:W-:Y:S01]  /*0940*/  IMAD.IADD R5, R5, 0x1, R7 ;  /* 0x0000000105057824 */ /* 0x000fe200078e0207 */
[----:B------:R-:W4:Y:S01]  /*0950*/  LDC R14, c[0x0][0x608] ;  /* 0x00018200ff0e7b82 */ /* 0x000f220000000800 */
[----:B------:R-:W-:Y:S02]  /*0960*/  IMAD.MOV.U32 R7, RZ, RZ, -0x1 ;  /* 0xffffffffff077424 */ /* 0x000fe400078e00ff */
[----:B0-----:R-:W-:Y:S01]  /*0970*/  IMAD.MOV R6, RZ, RZ, -R0 ;  /* 0x000000ffff067224 */ /* 0x001fe200078e0a00 */
[----:B-1----:R-:W-:Y:S02]  /*0980*/  SHF.R.U64 R12, R4, R8, R5 ;  /* 0x00000008040c7219 */ /* 0x002fe40000001205 */
[----:B------:R-:W-:Y:S02]  /*0990*/  I2FP.F32.U32 R4, R10 ;  /* 0x0000000a00047245 */ /* 0x000fe40000201000 */
[----:B------:R-:W0:Y:S01]  /*09a0*/  LDC R18, c[0x0][0x658] ;  /* 0x00019600ff127b82 */ /* 0x000e220000000800 */
[----:B--2---:R-:W-:-:S02]  /*09b0*/  ISETP.NE.U32.AND P0, PT, R20, RZ, PT ;  /* 0x000000ff1400720c */ /* 0x004fc40003f05070 */
[----:B------:R-:W-:Y:S01]  /*09c0*/  FMUL R4, R4, UR4 ;  /* 0x0000000404047c20 */ /* 0x000fe20008400000 */
[----:B------:R-:W-:Y:S02]  /*09d0*/  SHF.R.U32.HI R5, RZ, R8, R5 ;  /* 0x00000008ff057219 */ /* 0x000fe40000011605 */
[----:B------:R-:W-:Y:S01]  /*09e0*/  ISETP.NE.AND.EX P0, PT, R21, RZ, PT, P0 ;  /* 0x000000ff1500720c */ /* 0x000fe20003f05300 */
[----:B------:R1:W2:Y:S01]  /*09f0*/  F2I.U32.TRUNC.NTZ R11, R4 ;  /* 0x00000004000b7305 */ /* 0x0002a2000020f000 */
[----:B------:R-:W1:Y:S01]  /*0a00*/  LDC R13, c[0x0][0x148] ;  /* 0x00005200ff0d7b82 */ /* 0x000e620000000800 */
[----:B---3--:R-:W-:-:S07]  /*0a10*/  IMAD R0, R3, R6, R2 ;  /* 0x0000000603007224 */ /* 0x008fce00078e0202 */
[----:B------:R-:W3:Y:S01]  /*0a20*/  LDC R16, c[0x0][0x600] ;  /* 0x00018000ff107b82 */ /* 0x000ee20000000800 */
[-CC-:B----4-:R-:W-:Y:S02]  /*0a30*/  SHF.R.U64 R24, R12, R14.reuse, R5.reuse ;  /* 0x0000000e0c187219 */ /* 0x190fe40000001205 */
[----:B------:R-:W-:Y:S01]  /*0a40*/  SHF.R.U32.HI R3, RZ, R14, R5 ;  /* 0x0000000eff037219 */ /* 0x000fe20000011605 */
[----:B------:R-:W-:-:S04]  /*0a50*/  IMAD.MOV.U32 R5, RZ, RZ, 0x1 ;  /* 0x00000001ff057424 */ /* 0x000fc800078e00ff */
[----:B------:R-:W4:Y:S01]  /*0a60*/  LDC R17, c[0x0][0x648] ;  /* 0x00019200ff117b82 */ /* 0x000f220000000800 */
[-C--:B0-----:R-:W-:Y:S02]  /*0a70*/  SHF.L.U32 R2, R7, R18.reuse, RZ ;  /* 0x0000001207027219 */ /* 0x081fe400000006ff */
[--C-:B------:R-:W-:Y:S02]  /*0a80*/  SHF.R.U64 R14, R24, R18, R3.reuse ;  /* 0x00000012180e7219 */ /* 0x100fe40000001203 */
[----:B------:R-:W-:Y:S02]  /*0a90*/  LOP3.LUT R9, RZ, R2, RZ, 0x33, !PT ;  /* 0x00000002ff097212 */ /* 0x000fe400078e33ff */
[-C--:B------:R-:W-:Y:S01]  /*0aa0*/  SHF.R.U32.HI R3, RZ, R18.reuse, R3 ;  /* 0x00000012ff037219 */ /* 0x080fe20000011603 */
[----:B------:R-:W0:Y:S01]  /*0ab0*/  LDC R19, c[0x0][0x638] ;  /* 0x00018e00ff137b82 */ /* 0x000e220000000800 */
[----:B------:R-:W-:Y:S01]  /*0ac0*/  SHF.L.U32 R8, R5, R18, RZ ;  /* 0x0000001205087219 */ /* 0x000fe200000006ff */
[----:B------:R-:W-:-:S06]  /*0ad0*/  IMAD.MOV.U32 R2, RZ, RZ, R14 ;  /* 0x000000ffff027224 */ /* 0x000fcc00078e000e */
[----:B------:R-:W0:Y:S01]  /*0ae0*/  LDC R22, c[0x0][0x610] ;  /* 0x00018400ff167b82 */ /* 0x000e220000000800 */
[----:B-12---:R-:W-:Y:S05]  /*0af0*/  @!P0 BRA `(.L_x_6) ;  /* 0x0000000000288947 */ /* 0x006fea0003800000 */
[----:B------:R-:W1:Y:S02]  /*0b00*/  LDC R7, c[0x0][0x64c] ;  /* 0x00019300ff077b82 */ /* 0x000e640000000800 */
[----:B-1----:R-:W-:-:S05]  /*0b10*/  IADD3 R7, P0, R14, R7, RZ ;  /* 0x000000070e077210 */ /* 0x002fca0007f1e0ff */
[----:B------:R-:W-:-:S04]  /*0b20*/  IMAD.X R15, RZ, RZ, R3, P0 ;  /* 0x000000ffff0f7224 */ /* 0x000fc800000e0603 */
[----:B------:R-:W-:-:S04]  /*0b30*/  IMAD.WIDE.U32 R2, R15, R20, RZ ;  /* 0x000000140f027225 */ /* 0x000fc800078e00ff */
[----:B------:R-:W-:-:S04]  /*0b40*/  IMAD.WIDE.U32 R4, P0, R7, R21, R2 ;  /* 0x0000001507047225 */ /* 0x000fc80007800002 */
[----:B------:R-:W-:-:S04]  /*0b50*/  IMAD.WIDE.U32 R2, R7, R20, RZ ;  /* 0x0000001407027225 */ /* 0x000fc800078e00ff */
[----:B------:R-:W-:Y:S01]  /*0b60*/  IMAD.X R7, RZ, RZ, RZ, P0 ;  /* 0x000000ffff077224 */ /* 0x000fe200000e06ff */
[----:B------:R-:W-:Y:S01]  /*0b70*/  IADD3 RZ, P0, R3, R4, RZ ;  /* 0x0000000403ff7210 */ /* 0x000fe20007f1e0ff */
[----:B------:R-:W-:-:S04]  /*0b80*/  IMAD.MOV.U32 R6, RZ, RZ, R5 ;  /* 0x000000ffff067224 */ /* 0x000fc800078e0005 */
[----:B------:R-:W-:-:S08]  /*0b90*/  IMAD.WIDE.U32.X R2, R15, R21, R6, P0 ;  /* 0x000000150f027225 */ /* 0x000fd000000e0406 */
.L_x_6:
[----:B----4-:R-:W-:Y:S01]  /*0ba0*/  SHF.R.U64 R2, R2, R17, R3 ;  /* 0x0000001102027219 */ /* 0x010fe20000001203 */
[----:B---3--:R-:W-:Y:S01]  /*0bb0*/  VIADD R3, R16, 0xffffffff ;  /* 0xffffffff10037836 */ /* 0x008fe20000000000 */
[----:B------:R-:W-:Y:S01]  /*0bc0*/  LOP3.LUT R9, R24, R9, RZ, 0xc0, !PT ;  /* 0x0000000918097212 */ /* 0x000fe200078ec0ff */
[----:B------:R-:W-:Y:S02]  /*0bd0*/  IMAD.MOV R11, RZ, RZ, -R11 ;  /* 0x000000ffff0b7224 */ /* 0x000fe400078e0a0b */
[----:B------:R-:W-:Y:S01]  /*0be0*/  IMAD.MOV R4, RZ, RZ, -R2 ;  /* 0x000000ffff047224 */ /* 0x000fe200078e0a02 */
[----:B------:R-:W-:Y:S01]  /*0bf0*/  LOP3.LUT R12, R12, R3, RZ, 0xc0, !PT ;  /* 0x000000030c0c7212 */ /* 0x000fe200078ec0ff */
[----:B------:R-:W-:Y:S02]  /*0c00*/  @P3 IMAD R0, R13, R11, R10 ;  /* 0x0000000b0d003224 */ /* 0x000fe400078e020a */
[----:B------:R-:W-:Y:S02]  /*0c10*/  IMAD R9, R8, R2, R9 ;  /* 0x0000000208097224 */ /* 0x000fe400078e0209 */
[----:B0-----:R-:W-:-:S02]  /*0c20*/  IMAD R3, R4, R19, R14 ;  /* 0x0000001304037224 */ /* 0x001fc400078e020e */
[----:B------:R-:W-:Y:S02]  /*0c30*/  IMAD R2, R9, R22, R0 ;  /* 0x0000001609027224 */ /* 0x000fe400078e0200 */
[----:B------:R-:W-:Y:S02]  /*0c40*/  IMAD R3, R3, R16, R12 ;  /* 0x0000001003037224 */ /* 0x000fe400078e020c */
[----:B------:R-:W-:-:S03]  /*0c50*/  IMAD.MOV.U32 R0, RZ, RZ, 0x1 ;  /* 0x00000001ff007424 */ /* 0x000fc600078e00ff */
[----:B------:R-:W-:Y:S02]  /*0c60*/  SEL R4, R3, R2, !P3 ;  /* 0x0000000203047207 */ /* 0x000fe40005800000 */
[----:B------:R-:W-:-:S03]  /*0c70*/  SEL R2, R2, R3, !P3 ;  /* 0x0000000302027207 */ /* 0x000fc60005800000 */
[----:B------:R0:W-:Y:S04]  /*0c80*/  STL [R1+0x27c], R4 ;  /* 0x00027c0401007387 */ /* 0x0001e80000100800 */
[----:B------:R0:W-:Y:S02]  /*0c90*/  STL [R1+0x278], R2 ;  /* 0x0002780201007387 */ /* 0x0001e40000100800 */
.L_x_4:
[----:B------:R-:W-:-:S08]  /*0ca0*/  NOP ;  /* 0x0000000000007918 */ /* 0x000fd00000000000 */
[----:B------:R-:W1:Y:S02]  /*0cb0*/  USETMAXREG.TRY_ALLOC.CTAPOOL UP0, 0xe8 ;  /* 0x000000e8000079c8 */ /* 0x000e640008000600 */
[----:B-1----:R-:W-:-:S13]  /*0cc0*/  PLOP3.LUT P0, PT, PT, PT, UP0, 0x80, 0x0 ;  /* 0x000000000000781c */ /* 0x002fda0003f0f008 */
[----:B------:R-:W-:Y:S05]  /*0cd0*/  @!P0 BRA `(.L_x_4) ;  /* 0xfffffffc00f08947 */ /* 0x000fea000383ffff */
[----:B------:R-:W-:Y:S01]  /*0ce0*/  ULDC.64 UR4, c[0x0][0x598] ;  /* 0x0001660000047ab9 */ /* 0x000fe20000000a00 */
[----:B------:R-:W-:Y:S01]  /*0cf0*/  ULDC.64 UR14, c[0x0][0x208] ;  /* 0x00008200000e7ab9 */ /* 0x000fe20000000a00 */
[----:B------:R-:W-:-:S04]  /*0d00*/  ISETP.NE.U32.AND P0, PT, RZ, UR4, PT ;  /* 0x00000004ff007c0c */ /* 0x000fc8000bf05070 */
[----:B------:R-:W-:-:S13]  /*0d10*/  ISETP.NE.AND.EX P0, PT, RZ, UR5, PT, P0 ;  /* 0x00000005ff007c0c */ /* 0x000fda000bf05300 */
[----:B------:R-:W-:Y:S05]  /*0d20*/  @!P0 BRA `(.L_x_7) ;  /* 0x0000000000208947 */ /* 0x000fea0003800000 */
[----:B0-----:R-:W0:Y:S02]  /*0d30*/  LDC.64 R2, c[0x0][0x598] ;  /* 0x00016600ff027b82 */ /* 0x001e240000000a00 */
[----:B0-----:R-:W2:Y:S02]  /*0d40*/  LDG.E.64 R2, desc[UR14][R2.64] ;  /* 0x0000000e02027981 */ /* 0x001ea4000c1e1b00 */
[----:B--2---:R-:W-:-:S04]  /*0d50*/  ISETP.NE.U32.AND P0, PT, R2, RZ, PT ;  /* 0x000000ff0200720c */ /* 0x004fc80003f05070 */
[----:B------:R-:W-:-:S13]  /*0d60*/  ISETP.NE.AND.EX P0, PT, R3, RZ, PT, P0 ;  /* 0x000000ff0300720c */ /* 0x000fda0003f05300 */
[----:B------:R-:W-:Y:S05]  /*0d70*/  @!P0 BRA `(.L_x_7) ;  /* 0x00000000000c8947 */ /* 0x000fea0003800000 */
[----:B------:R-:W2:Y:S02]  /*0d80*/  LD.E R2, desc[UR14][R2.64] ;  /* 0x0000000e02027980 */ /* 0x000ea4000c101900 */
[----:B--2---:R-:W-:Y:S01]  /*0d90*/  R2UR UR20, R2 ;  /* 0x00000000021472ca */ /* 0x004fe200000e0000 */
[----:B------:R-:W-:-:S14]  /*0da0*/  BRA `(.L_x_8) ;  /* 0x0000000000247947 */ /* 0x000fdc0003800000 */
.L_x_7:
[----:B------:R-:W-:Y:S02]  /*0db0*/  ULDC.64 UR4, c[0x0][0x588] ;  /* 0x0001620000047ab9 */ /* 0x000fe40000000a00 */
[----:B------:R-:W-:-:S04]  /*0dc0*/  ISETP.NE.U32.AND P0, PT, RZ, UR4, PT ;  /* 0x00000004ff007c0c */ /* 0x000fc8000bf05070 */
[----:B------:R-:W-:-:S13]  /*0dd0*/  ISETP.NE.AND.EX P0, PT, RZ, UR5, PT, P0 ;  /* 0x00000005ff007c0c */ /* 0x000fda000bf05300 */
[----:B------:R-:W-:Y:S05]  /*0de0*/  @!P0 BRA `(.L_x_9) ;  /* 0x0000000000108947 */ /* 0x000fea0003800000 */
[----:B0-----:R-:W0:Y:S02]  /*0df0*/  LDC.64 R2, c[0x0][0x588] ;  /* 0x00016200ff027b82 */ /* 0x001e240000000a00 */
[----:B0-----:R-:W2:Y:S02]  /*0e00*/  LDG.E R2, desc[UR14][R2.64] ;  /* 0x0000000e02027981 */ /* 0x001ea4000c1e1900 */
[----:B--2---:R-:W-:Y:S01]  /*0e10*/  R2UR UR20, R2 ;  /* 0x00000000021472ca */ /* 0x004fe200000e0000 */
[----:B------:R-:W-:-:S14]  /*0e20*/  BRA `(.L_x_8) ;  /* 0x0000000000047947 */ /* 0x000fdc0003800000 */
.L_x_9:
[----:B------:R-:W-:-:S05]  /*0e30*/  ULDC UR20, c[0x0][0x580] ;  /* 0x0001600000147ab9 */ /* 0x000fca0000000800 */
.L_x_8:
[----:B------:R-:W-:Y:S02]  /*0e40*/  ULDC.64 UR4, c[0x0][0x5a0] ;  /* 0x0001680000047ab9 */ /* 0x000fe40000000a00 */
        /* <DEDUP_REMOVED lines=11> */
.L_x_10:
        /* <DEDUP_REMOVED lines=8> */
.L_x_12:
[----:B------:R-:W-:-:S05]  /*0f80*/  ULDC UR21, c[0x0][0x584] ;  /* 0x0001610000157ab9 */ /* 0x000fca0000000800 */
.L_x_11:
[----:B------:R-:W-:-:S13]  /*0f90*/  LOP3.LUT P0, RZ, R0, 0xff, RZ, 0xc0, !PT ;  /* 0x000000ff00ff7812 */ /* 0x000fda000780c0ff */
[----:B------:R-:W-:Y:S05]  /*0fa0*/  @!P0 EXIT ;  /* 0x000000000000894d */ /* 0x000fea0003800000 */
[----:B------:R-:W-:Y:S01]  /*0fb0*/  ULDC UR4, c[0x0][0x28c] ;  /* 0x0000a30000047ab9 */ /* 0x000fe20000000800 */
[----:B------:R-:W-:Y:S02]  /*0fc0*/  ULOP3.LUT UR22, UR13, 0x1, URZ, 0xfc, !UPT ;  /* 0x000000010d167892 */ /* 0x000fe4000f8efc3f */
[----:B------:R-:W-:-:S04]  /*0fd0*/  UIADD3 UR4, UR4, 0x7f, URZ ;  /* 0x0000007f04047890 */ /* 0x000fc8000fffe03f */
[----:B------:R-:W-:-:S04]  /*0fe0*/  USHF.R.S32.HI UR5, URZ, 0x1f, UR4 ;  /* 0x0000001f3f057899 */ /* 0x000fc80008011404 */
[----:B------:R-:W-:-:S03]  /*0ff0*/  ULEA.HI UR5, UR5, UR4, URZ, 0x7 ;  /* 0x0000000405057291 */ /* 0x000fc6000f8f383f */
[----:B------:R-:W-:Y:S01]  /*1000*/  UMOV UR4, URZ ;  /* 0x0000003f00047c82 */ /* 0x000fe20008000000 */
[----:B------:R-:W-:-:S03]  /*1010*/  USHF.R.S32.HI UR10, URZ, 0x7, UR5 ;  /* 0x000000073f0a7899 */ /* 0x000fc60008011405 */
[----:B------:R-:W-:-:S09]  /*1020*/  UMOV UR5, URZ ;  /* 0x0000003f00057c82 */ /* 0x000fd20008000000 */
.L_x_421:
[----:B------:R-:W-:Y:S01]  /*1030*/  STL [R1+0x26c], RZ ;  /* 0x00026cff01007387 */ /* 0x000fe20000100800 */
[----:B-1----:R-:W1:Y:S01]  /*1040*/  S2UR UR18, SR_CgaCtaId ;  /* 0x00000000001279c3 */ /* 0x002e620000008800 */
[----:B------:R-:W-:Y:S01]  /*1050*/  UMOV UR17, 0x400 ;  /* 0x0000040000117882 */ /* 0x000fe20000000000 */
[----:B------:R-:W-:Y:S01]  /*1060*/  UMOV UR6, URZ ;  /* 0x0000003f00067c82 */ /* 0x000fe20008000000 */
[----:B------:R-:W-:Y:S01]  /*1070*/  STL [R1+0x268], RZ ;  /* 0x000268ff01007387 */ /* 0x000fe20000100800 */
[----:B------:R-:W-:Y:S01]  /*1080*/  UMOV UR7, URZ ;  /* 0x0000003f00077c82 */ /* 0x000fe20008000000 */
[----:B------:R-:W-:Y:S01]  /*1090*/  UMOV UR8, URZ ;  /* 0x0000003f00087c82 */ /* 0x000fe20008000000 */
[----:B------:R-:W-:Y:S01]  /*10a0*/  UMOV UR23, UR5 ;  /* 0x0000000500177c82 */ /* 0x000fe20008000000 */
[----:B------:R-:W-:Y:S01]  /*10b0*/  STL [R1+0x264], RZ ;  /* 0x000264ff01007387 */ /* 0x000fe20000100800 */
[----:B0-----:R-:W0:Y:S01]  /*10c0*/  LDC R2, c[0x0][0x28c] ;  /* 0x0000a300ff027b82 */ /* 0x001e220000000800 */
[----:B------:R-:W-:Y:S01]  /*10d0*/  UMOV UR24, UR4 ;  /* 0x0000000400187c82 */ /* 0x000fe20008000000 */
[----:B------:R-:W-:Y:S01]  /*10e0*/  CS2R R4, SRZ ;  /* 0x0000000000047805 */ /* 0x000fe2000001ff00 */
[----:B------:R-:W-:Y:S01]  /*10f0*/  STL [R1+0x260], RZ ;  /* 0x000260ff01007387 */ /* 0x000fe20000100800 */
[----:B------:R-:W-:-:S02]  /*1100*/  CS2R R6, SRZ ;  /* 0x0000000000067805 */ /* 0x000fc4000001ff00 */
[----:B------:R-:W-:Y:S02]  /*1110*/  CS2R R8, SRZ ;  /* 0x0000000000087805 */ /* 0x000fe4000001ff00 */
[----:B------:R-:W-:Y:S01]  /*1120*/  CS2R R10, SRZ ;  /* 0x00000000000a7805 */ /* 0x000fe2000001ff00 */
[----:B------:R-:W-:Y:S01]  /*1130*/  STL [R1+0x25c], RZ ;  /* 0x00025cff01007387 */ /* 0x000fe20000100800 */
[----:B------:R-:W-:Y:S02]  /*1140*/  CS2R R12, SRZ ;  /* 0x00000000000c7805 */ /* 0x000fe4000001ff00 */
[----:B------:R-:W-:Y:S02]  /*1150*/  CS2R R14, SRZ ;  /* 0x00000000000e7805 */ /* 0x000fe4000001ff00 */
        /* <DEDUP_REMOVED lines=14> */
[----:B0-----:R-:W-:Y:S02]  /*1240*/  ISETP.GE.AND P0, PT, R2, 0x1, PT ;  /* 0x000000010200780c */ /* 0x001fe40003f06270 */
[----:B--2---:R-:W-:Y:S01]  /*1250*/  CS2R R2, SRZ ;  /* 0x0000000000027805 */ /* 0x004fe2000001ff00 */
[----:B------:R-:W-:Y:S01]  /*1260*/  IMAD.MOV.U32 R228, RZ, RZ, RZ ;  /* 0x000000ffffe47224 */ /* 0x000fe200078e00ff */
[----:B------:R-:W-:Y:S01]  /*1270*/  STL [R1+0x248], RZ ;  /* 0x000248ff01007387 */ /* 0x000fe20000100800 */
[----:B------:R-:W-:Y:S02]  /*1280*/  CS2R R120, SRZ ;  /* 0x0000000000787805 */ /* 0x000fe4000001ff00 */
[----:B------:R-:W-:-:S02]  /*1290*/  CS2R R122, SRZ ;  /* 0x00000000007a7805 */ /* 0x000fc4000001ff00 */
[----:B------:R-:W-:Y:S01]  /*12a0*/  CS2R R124, SRZ ;  /* 0x00000000007c7805 */ /* 0x000fe2000001ff00 */
[----:B------:R-:W-:Y:S01]  /*12b0*/  STL [R1+0x244], RZ ;  /* 0x000244ff01007387 */ /* 0x000fe20000100800 */
[----:B------:R-:W-:Y:S02]  /*12c0*/  CS2R R126, SRZ ;  /* 0x00000000007e7805 */ /* 0x000fe4000001ff00 */
[----:B------:R-:W-:Y:S02]  /*12d0*/  CS2R R128, SRZ ;  /* 0x0000000000807805 */ /* 0x000fe4000001ff00 */
[----:B------:R-:W-:Y:S01]  /*12e0*/  CS2R R130, SRZ ;  /* 0x0000000000827805 */ /* 0x000fe2000001ff00 */
        /* <DEDUP_REMOVED lines=120> */
[----:B------:R-:W-:Y:S04]  /*1a70*/  STL [R1+0x1c8], RZ ;  /* 0x0001c8ff01007387 */ /* 0x000fe80000100800 */
        /* <DEDUP_REMOVED lines=26> */
[----:B------:R-:W-:Y:S01]  /*1c20*/  STL [R1+0x15c], RZ ;  /* 0x00015cff01007387 */ /* 0x000fe20000100800 */
[----:B------:R-:W0:Y:S03]  /*1c30*/  S2R R0, SR_TID.X ;  /* 0x0000000000007919 */ /* 0x000e260000002100 */
        /* <DEDUP_REMOVED lines=8> */
[----:B0-----:R-:W-:-:S03]  /*1cc0*/  LOP3.LUT R0, R0, 0x80, RZ, 0xc0, !PT ;  /* 0x0000008000007812 */ /* 0x001fc600078ec0ff */
[----:B------:R-:W-:Y:S01]  /*1cd0*/  STL [R1+0x138], RZ ;  /* 0x000138ff01007387 */ /* 0x000fe20000100800 */
[----:B------:R-:W-:-:S03]  /*1ce0*/  SHF.R.U32.HI R0, RZ, 0x7, R0 ;  /* 0x00000007ff007819 */ /* 0x000fc60000011600 */
        /* <DEDUP_REMOVED lines=33> */
[----:B------:R-:W0:Y:S04]  /*1f00*/  SHFL.IDX PT, R0, R0, RZ, 0x1f ;  /* 0x00001fff00007589 */ /* 0x000e2800000e0000 */
[----:B------:R2:W-:Y:S04]  /*1f10*/  STL [R1+0xb0], RZ ;  /* 0x0000b0ff01007387 */ /* 0x0005e80000100800 */
[----:B------:R2:W-:Y:S04]  /*1f20*/  STL [R1+0xac], RZ ;  /* 0x0000acff01007387 */ /* 0x0005e80000100800 */
[----:B------:R2:W-:Y:S04]  /*1f30*/  STL [R1+0xa8], RZ ;  /* 0x0000a8ff01007387 */ /* 0x0005e80000100800 */
[----:B------:R2:W-:Y:S04]  /*1f40*/  STL [R1+0xa4], RZ ;  /* 0x0000a4ff01007387 */ /* 0x0005e80000100800 */
[----:B------:R2:W-:Y:S04]  /*1f50*/  STL [R1+0xa0], RZ ;  /* 0x0000a0ff01007387 */ /* 0x0005e80000100800 */
[----:B------:R2:W-:Y:S01]  /*1f60*/  STL [R1+0x9c], RZ ;  /* 0x00009cff01007387 */ /* 0x0005e20000100800 */
[----:B0-----:R-:W-:Y:S01]  /*1f70*/  R2UR UR11, R0 ;  /* 0x00000000000b72ca */ /* 0x001fe200000e0000 */
[----:B------:R-:W-:-:S02]  /*1f80*/  IMAD.MOV.U32 R0, RZ, RZ, RZ ;  /* 0x000000ffff007224 */ /* 0x000fc400078e00ff */
[----:B------:R2:W-:Y:S04]  /*1f90*/  STL [R1+0x98], RZ ;  /* 0x000098ff01007387 */ /* 0x0005e80000100800 */
[----:B------:R2:W-:Y:S04]  /*1fa0*/  STL [R1+0x94], RZ ;  /* 0x000094ff01007387 */ /* 0x0005e80000100800 */
[----:B------:R2:W-:Y:S02]  /*1fb0*/  STL [R1+0x90], RZ ;  /* 0x000090ff01007387 */ /* 0x0005e40000100800 */
[----:B------:R-:W-:-:S02]  /*1fc0*/  ULEA.HI UR12, UR11, UR11, URZ, 0x1 ;  /* 0x0000000b0b0c7291 */ /* 0x000fc4000f8f083f */
[----:B------:R2:W-:Y:S02]  /*1fd0*/  STL [R1+0x8c], RZ ;  /* 0x00008cff01007387 */ /* 0x0005e40000100800 */
[----:B------:R-:W-:Y:S02]  /*1fe0*/  ULOP3.LUT UR16, UR12, 0x7fffe, URZ, 0xc0, !UPT ;  /* 0x0007fffe0c107892 */ /* 0x000fe4000f8ec03f */
[----:B------:R2:W-:Y:S01]  /*1ff0*/  STL [R1+0x88], RZ ;  /* 0x000088ff01007387 */ /* 0x0005e20000100800 */
[----:B-1----:R-:W-:Y:S02]  /*2000*/  ULEA UR12, UR18, UR17, 0x18 ;  /* 0x00000011120c7291 */ /* 0x002fe4000f8ec03f */
[----:B------:R-:W-:Y:S01]  /*2010*/  UIADD3 UR16, UR11, -UR16, URZ ;  /* 0x800000100b107290 */ /* 0x000fe2000fffe03f */
[----:B------:R2:W-:Y:S03]  /*2020*/  STL [R1+0x84], RZ ;  /* 0x000084ff01007387 */ /* 0x0005e60000100800 */
[----:B------:R-:W-:Y:S01]  /*2030*/  ULEA UR16, UR16, UR12, 0xd ;  /* 0x0000000c10107291 */ /* 0x000fe2000f8e683f */
[----:B------:R2:W-:Y:S03]  /*2040*/  STL [R1+0x80], RZ ;  /* 0x000080ff01007387 */ /* 0x0005e60000100800 */
[----:B------:R-:W-:Y:S01]  /*2050*/  UIADD3 UR16, UR16, 0x100, URZ ;  /* 0x0000010010107890 */ /* 0x000fe2000fffe03f */
[----:B------:R2:W-:Y:S03]  /*2060*/  STL [R1+0x7c], RZ ;  /* 0x00007cff01007387 */ /* 0x0005e60000100800 */
[----:B------:R-:W-:Y:S01]  /*2070*/  USHF.R.U32.HI UR11, URZ, 0x4, UR16 ;  /* 0x000000043f0b7899 */ /* 0x000fe20008011610 */
[----:B------:R2:W-:Y:S03]  /*2080*/  STL [R1+0x78], RZ ;  /* 0x000078ff01007387 */ /* 0x0005e60000100800 */
[----:B------:R-:W-:Y:S01]  /*2090*/  ULOP3.LUT UR11, UR11, 0x3fff, URZ, 0xc0, !UPT ;  /* 0x00003fff0b0b7892 */ /* 0x000fe2000f8ec03f */
[----:B------:R2:W-:Y:S04]  /*20a0*/  STL [R1+0x74], RZ ;  /* 0x000074ff01007387 */ /* 0x0005e80000100800 */
        /* <DEDUP_REMOVED lines=28> */
[----:B------:R2:W-:Y:S01]  /*2270*/  STL [R1], RZ ;  /* 0x000000ff01007387 */ /* 0x0005e20000100800 */
[----:B------:R-:W-:Y:S05]  /*2280*/  @!P0 BRA `(.L_x_13) ;  /* 0x0000002400408947 */ /* 0x000fea0003800000 */
[----:B------:R-:W-:-:S06]  /*2290*/  UISETP.NE.AND UP0, UPT, UR22, 0x3, UPT ;  /* 0x000000031600788c */ /* 0x000fcc000bf05270 */
[----:B------:R-:W-:-:S13]  /*22a0*/  PLOP3.LUT P1, PT, PT, PT, UP0, 0x80, 0x0 ;  /* 0x000000000000781c */ /* 0x000fda0003f2f008 */
[----:B------:R-:W-:Y:S05]  /*22b0*/  @!P1 BRA `(.L_x_14) ;  /* 0x0000000000049947 */ /* 0x000fea0003800000 */
[----:B------:R-:W-:Y:S01]  /*22c0*/  BPT.TRAP 0x1 ;  /* 0x000000040000795c */ /* 0x000fe20000300000 */
.L_x_14:
[----:B------:R-:W-:Y:S01]  /*22d0*/  ULEA UR6, UR5, UR12, 0x3 ;  /* 0x0000000c05067291 */ /* 0x000fe2000f8e183f */
[----:B------:R-:W-:-:S05]  /*22e0*/  IMAD.U32 R0, RZ, RZ, UR4 ;  /* 0x00000004ff007e24 */ /* 0x000fca000f8e00ff */
[----:B------:R-:W-:-:S04]  /*22f0*/  SHF.L.U32 R0, R0, 0x1f, RZ ;  /* 0x0000001f00007819 */ /* 0x000fc800000006ff */
[----:B------:R0:W1:Y:S01]  /*2300*/  SYNCS.PHASECHK.TRANS64.TRYWAIT P0, [UR6], R0 ;  /* 0x00000000ff0075a7 */ /* 0x0000620008000146 */
[----:B------:R-:W-:Y:S05]  /*2310*/  @!P1 BRA `(.L_x_15) ;  /* 0x0000000000049947 */ /* 0x000fea0003800000 */
[----:B------:R-:W-:Y:S01]  /*2320*/  BPT.TRAP 0x1 ;  /* 0x000000040000795c */ /* 0x000fe20000300000 */
.L_x_15:
[----:B-1----:R-:W-:Y:S05]  /*2330*/  @P0 BRA `(.L_x_16) ;  /* 0x0000000000080947 */ /* 0x002fea0003800000 */
[----:B------:R-:W1:Y:S02]  /*2340*/  SYNCS.PHASECHK.TRANS64.TRYWAIT P0, [UR6], R0 ;  /* 0x00000000ff0075a7 */ /* 0x000e640008000146 */
[----:B-1----:R-:W-:Y:S05]  /*2350*/  @!P0 BRA `(.L_x_17) ;  /* 0x0000017400988947 */ /* 0x002fea0003800000 */
.L_x_16:
[----:B------:R-:W-:Y:S01]  /*2360*/  UIADD3 UR6, UR12, 0x18100, URZ ;  /* 0x000181000c067890 */ /* 0x000fe2000fffe03f */
[----:B------:R-:W-:Y:S01]  /*2370*/  WARPGROUP.ARRIVE ;  /* 0x00000000000079c5 */ /* 0x000fe20000000000 */
[----:B------:R-:W-:Y:S01]  /*2380*/  ULOP3.LUT UR7, UR11, 0x10000, URZ, 0xfc, !UPT ;  /* 0x000100000b077892 */ /* 0x000fe2000f8efc3f */
[----:B------:R3:W-:Y:S01]  /*2390*/  STL [R1+0x26c], RZ ;  /* 0x00026cff01007387 */ /* 0x0007e20000100800 */
[----:B------:R-:W-:Y:S01]  /*23a0*/  USHF.R.U32.HI UR6, URZ, 0x4, UR6 ;  /* 0x000000043f067899 */ /* 0x000fe20008011606 */
[----:B01----:R-:W-:Y:S01]  /*23b0*/  IMAD.MOV.U32 R0, RZ, RZ, RZ ;  /* 0x000000ffff007224 */ /* 0x003fe200078e00ff */
[----:B------:R-:W-:Y:S01]  /*23c0*/  UIMAD UR7, UR5, 0x600, UR7 ;  /* 0x00000600050778a4 */ /* 0x000fe2000f8e0207 */
[----:B------:R3:W-:Y:S01]  /*23d0*/  STL [R1+0x268], RZ ;  /* 0x000268ff01007387 */ /* 0x0007e20000100800 */
[----:B------:R-:W-:Y:S01]  /*23e0*/  ULOP3.LUT UR6, UR6, 0x3fff, URZ, 0xc0, !UPT ;  /* 0x00003fff06067892 */ /* 0x000fe2000f8ec03f */
[----:B------:R-:W-:Y:S01]  /*23f0*/  CS2R R2, SRZ ;  /* 0x0000000000027805 */ /* 0x000fe2000001ff00 */
[----:B------:R-:W-:Y:S01]  /*2400*/  UMOV UR17, 0x40000040 ;  /* 0x4000004000117882 */ /* 0x000fe20000000000 */
[----:B------:R-:W-:Y:S01]  /*2410*/  UMOV UR19, 0x40000040 ;  /* 0x4000004000137882 */ /* 0x000fe20000000000 */
[----:B------:R-:W-:Y:S01]  /*2420*/  ULOP3.LUT UR6, UR6, 0x10000, URZ, 0xfc, !UPT ;  /* 0x0001000006067892 */ /* 0x000fe2000f8efc3f */
[----:B------:R3:W-:Y:S01]  /*2430*/  STL [R1+0x264], RZ ;  /* 0x000264ff01007387 */ /* 0x0007e20000100800 */
[----:B------:R-:W-:Y:S01]  /*2440*/  UMOV UR16, UR7 ;  /* 0x0000000700107c82 */ /* 0x000fe20008000000 */
[----:B------:R-:W-:Y:S01]  /*2450*/  CS2R R4, SRZ ;  /* 0x0000000000047805 */ /* 0x000fe2000001ff00 */
[----:B------:R-:W-:Y:S01]  /*2460*/  UIMAD UR8, UR5, 0x600, UR6 ;  /* 0x00000600050878a4 */ /* 0x000fe2000f8e0206 */
[----:B------:R3:W-:Y:S01]  /*2470*/  STL [R1+0x260], RZ ;  /* 0x000260ff01007387 */ /* 0x0007e20000100800 */
[----:B------:R-:W-:Y:S01]  /*2480*/  CS2R R6, SRZ ;  /* 0x0000000000067805 */ /* 0x000fe2000001ff00 */
[----:B------:R-:W-:Y:S01]  /*2490*/  UMOV UR6, 0x4 ;  /* 0x0000000400067882 */ /* 0x000fe20000000000 */
[----:B------:R-:W-:Y:S01]  /*24a0*/  CS2R R8, SRZ ;  /* 0x0000000000087805 */ /* 0x000fe2000001ff00 */
[----:B------:R3:W-:Y:S01]  /*24b0*/  STL [R1+0x25c], RZ ;  /* 0x00025cff01007387 */ /* 0x0007e20000100800 */
[----:B------:R-:W-:Y:S01]  /*24c0*/  CS2R R10, SRZ ;  /* 0x00000000000a7805 */ /* 0x000fe2000001ff00 */
[----:B------:R-:W-:Y:S01]  /*24d0*/  UMOV UR18, UR8 ;  /* 0x0000000800127c82 */ /* 0x000fe20008000000 */
[----:B------:R-:W-:Y:S01]  /*24e0*/  CS2R R12, SRZ ;  /* 0x00000000000c7805 */ /* 0x000fe2000001ff00 */
[----:B------:R-:W-:Y:S01]  /*24f0*/  QGMMA.64x192x32.F32.E4M3.E4M3 R120, gdesc[UR16], RZ, !UPT ;  /* 0x02e00000107879f3 */ /* 0x000fe2000c7008ff */
[----:B------:R-:W-:Y:S01]  /*2500*/  UIADD3 UR16, UR7, 0x400, URZ ;  /* 0x0000040007107890 */ /* 0x000fe2000fffe03f */
[----:B------:R3:W-:Y:S01]  /*2510*/  STL [R1+0x258], RZ ;  /* 0x000258ff01007387 */ /* 0x0007e20000100800 */
[----:B------:R-:W-:Y:S01]  /*2520*/  UMOV UR17, 0x40000040 ;  /* 0x4000004000117882 */ /* 0x000fe20000000000 */
[----:B------:R-:W-:-:S02]  /*2530*/  CS2R R14, SRZ ;  /* 0x00000000000e7805 */ /* 0x000fc4000001ff00 */
[----:B------:R-:W-:Y:S01]  /*2540*/  CS2R R16, SRZ ;  /* 0x0000000000107805 */ /* 0x000fe2000001ff00 */
[----:B------:R3:W-:Y:S01]  /*2550*/  STL [R1+0x254], RZ ;  /* 0x000254ff01007387 */ /* 0x0007e20000100800 */
[----:B------:R-:W-:Y:S02]  /*2560*/  CS2R R18, SRZ ;  /* 0x0000000000127805 */ /* 0x000fe4000001ff00 */
[----:B------:R-:W-:Y:S02]  /*2570*/  CS2R R20, SRZ ;  /* 0x0000000000147805 */ /* 0x000fe4000001ff00 */
[----:B------:R-:W-:Y:S01]  /*2580*/  CS2R R22, SRZ ;  /* 0x0000000000167805 */ /* 0x000fe2000001ff00 */
[----:B------:R3:W-:Y:S01]  /*2590*/  STL [R1+0x250], RZ ;  /* 0x000250ff01007387 */ /* 0x0007e20000100800 */
[----:B------:R-:W-:Y:S02]  /*25a0*/  CS2R R216, SRZ ;  /* 0x0000000000d87805 */ /* 0x000fe4000001ff00 */
[----:B------:R-:W-:-:S02]  /*25b0*/  CS2R R218, SRZ ;  /* 0x0000000000da7805 */ /* 0x000fc4000001ff00 */
[----:B------:R-:W-:Y:S01]  /*25c0*/  CS2R R220, SRZ ;  /* 0x0000000000dc7805 */ /* 0x000fe2000001ff00 */
[----:B------:R3:W-:Y:S01]  /*25d0*/  STL [R1+0x24c], RZ ;  /* 0x00024cff01007387 */ /* 0x0007e20000100800 */
[----:B------:R-:W-:Y:S02]  /*25e0*/  CS2R R222, SRZ ;  /* 0x0000000000de7805 */ /* 0x000fe4000001ff00 */
[----:B------:R-:W-:Y:S02]  /*25f0*/  CS2R R224, SRZ ;  /* 0x0000000000e07805 */ /* 0x000fe4000001ff00 */
[----:B------:R-:W-:Y:S01]  /*2600*/  CS2R R226, SRZ ;  /* 0x0000000000e27805 */ /* 0x000fe2000001ff00 */
[----:B------:R3:W-:Y:S01]  /*2610*/  STL [R1+0x248], RZ ;  /* 0x000248ff01007387 */ /* 0x0007e20000100800 */
[----:B------:R-:W-:Y:S01]  /*2620*/  IMAD.MOV.U32 R228, RZ, RZ, RZ ;  /* 0x000000ffffe47224 */ /* 0x000fe200078e00ff */
[----:B------:R-:W-:Y:S01]  /*2630*/  QGMMA.64x192x32.F32.E4M3.E4M3 R24, gdesc[UR16], RZ, !UPT ;  /* 0x02e00000101879f3 */ /* 0x000fe2000c7008ff */
[----:B------:R-:W-:Y:S01]  /*2640*/  UIADD3 UR16, UR7, 0x2, URZ ;  /* 0x0000000207107890 */ /* 0x000fe2000fffe03f */
[----:B------:R3:W-:Y:S01]  /*2650*/  STL [R1+0x244], RZ ;  /* 0x000244ff01007387 */ /* 0x0007e20000100800 */
[----:B------:R-:W-:Y:S01]  /*2660*/  UIADD3 UR18, UR8, 0x2, URZ ;  /* 0x0000000208127890 */ /* 0x000fe2000fffe03f */
[----:B------:R-:W-:Y:S01]  /*2670*/  UMOV UR17, 0x40000040 ;  /* 0x4000004000117882 */ /* 0x000fe20000000000 */
[----:B------:R-:W-:Y:S01]  /*2680*/  UMOV UR19, 0x40000040 ;  /* 0x4000004000137882 */ /* 0x000fe20000000000 */
        /* <DEDUP_REMOVED lines=28> */
[----:B------:R3:W-:Y:S01]  /*2850*/  STL [R1+0x1d0], RZ ;  /* 0x0001d0ff01007387 */ /* 0x0007e20000100800 */
[----:B------:R-:W-:Y:S01]  /*2860*/  QGMMA.64x192x32.F32.E4M3.E4M3 R120, gdesc[UR16], R120 ;  /* 0x02e00000107879f3 */ /* 0x000fe20008700878 */
[----:B------:R-:W-:Y:S01]  /*2870*/  UIADD3 UR16, UR7, 0x402, URZ ;  /* 0x0000040207107890 */ /* 0x000fe2000fffe03f */
[----:B------:R-:W-:Y:S01]  /*2880*/  UMOV UR17, 0x40000040 ;  /* 0x4000004000117882 */ /* 0x000fe20000000000 */
[----:B------:R3:W-:Y:S04]  /*2890*/  STL [R1+0x1cc], RZ ;  /* 0x0001ccff01007387 */ /* 0x0007e80000100800 */
[----:B------:R3:W-:Y:S04]  /*28a0*/  STL [R1+0x1c8], RZ ;  /* 0x0001c8ff01007387 */ /* 0x0007e80000100800 */
[----:B------:R3:W-:Y:S04]  /*28b0*/  STL [R1+0x1c4], RZ ;  /* 0x0001c4ff01007387 */ /* 0x0007e80000100800 */
[----:B------:R3:W-:Y:S05]  /*28c0*/  STL [R1+0x1c0], RZ ;  /* 0x0001c0ff01007387 */ /* 0x0007ea0000100800 */
[----:B------:R-:W-:Y:S01]  /*28d0*/  QGMMA.64x192x32.F32.E4M3.E4M3 R24, gdesc[UR16], R24 ;  /* 0x02e00000101879f3 */ /* 0x000fe20008700818 */
        /* <DEDUP_REMOVED lines=42> */
[----:B------:R3:W-:Y:S01]  /*2b80*/  STL [R1+0x134], RZ ;  /* 0x000134ff01007387 */ /* 0x0007e20000100800 */
[----:B------:R-:W-:-:S02]  /*2b90*/  UIADD3 UR16, UR7, 0x6, URZ ;  /* 0x0000000607107890 */ /* 0x000fc4000fffe03f */
[----:B------:R-:W-:Y:S01]  /*2ba0*/  UIADD3 UR18, UR8, 0x6, URZ ;  /* 0x0000000608127890 */ /* 0x000fe2000fffe03f */
[----:B------:R3:W-:Y:S01]  /*2bb0*/  STL [R1+0x130], RZ ;  /* 0x000130ff01007387 */ /* 0x0007e20000100800 */
[----:B------:R-:W-:Y:S01]  /*2bc0*/  UMOV UR17, 0x40000040 ;  /* 0x4000004000117882 */ /* 0x000fe20000000000 */
[----:B------:R-:W-:Y:S02]  /*2bd0*/  UMOV UR19, 0x40000040 ;  /* 0x4000004000137882 */ /* 0x000fe40000000000 */
        /* <DEDUP_REMOVED lines=28> */
[----:B------:R-:W-:Y:S03]  /*2da0*/  QGMMA.64x192x32.F32.E4M3.E4M3 R120, gdesc[UR16], R120 ;  /* 0x02e00000107879f3 */ /* 0x000fe60008700878 */
[----:B------:R3:W-:Y:S01]  /*2db0*/  STL [R1+0xbc], RZ ;  /* 0x0000bcff01007387 */ /* 0x0007e20000100800 */
[----:B------:R-:W-:Y:S01]  /*2dc0*/  UIADD3 UR16, UR7, 0x406, URZ ;  /* 0x0000040607107890 */ /* 0x000fe2000fffe03f */
[----:B------:R-:W-:-:S02]  /*2dd0*/  UMOV UR17, 0x40000040 ;  /* 0x4000004000117882 */ /* 0x000fc40000000000 */
[----:B------:R3:W-:Y:S01]  /*2de0*/  STL [R1+0xb8], RZ ;  /* 0x0000b8ff01007387 */ /* 0x0007e20000100800 */
[----:B------:R-:W-:Y:S02]  /*2df0*/  ULDC UR7, c[0x0][0x50c] ;  /* 0x0001430000077ab9 */ /* 0x000fe40000000800 */
[----:B------:R-:W-:Y:S01]  /*2e00*/  UISETP.NE.AND UP0, UPT, UR7, 0x4, UPT ;  /* 0x000000040700788c */ /* 0x000fe2000bf05270 */
[----:B------:R3:W-:Y:S03]  /*2e10*/  STL [R1+0xb4], RZ ;  /* 0x0000b4ff01007387 */ /* 0x0007e60000100800 */
[----:B------:R-:W-:Y:S01]  /*2e20*/  USEL UR7, URZ, 0x1, UP0 ;  /* 0x000000013f077887 */ /* 0x000fe20008000000 */
[----:B------:R3:W-:Y:S04]  /*2e30*/  STL [R1+0xb0], RZ ;  /* 0x0000b0ff01007387 */ /* 0x0007e80000100800 */
[----:B------:R3:W-:Y:S01]  /*2e40*/  STL [R1+0xac], RZ ;  /* 0x0000acff01007387 */ /* 0x0007e20000100800 */
[----:B------:R-:W-:Y:S01]  /*2e50*/  ISETP.NE.AND P0, PT, RZ, UR7, PT ;  /* 0x00000007ff007c0c */ /* 0x000fe2000bf05270 */
[----:B------:R-:W-:Y:S02]  /*2e60*/  QGMMA.64x192x32.F32.E4M3.E4M3 R24, gdesc[UR16], R24, gsb0 ;  /* 0x02e00000101879f3 */ /* 0x000fe40008000818 */
        /* <DEDUP_REMOVED lines=44> */
[----:B------:R-:W-:Y:S02]  /*3130*/  WARPGROUP.DEPBAR.LE gsb0, 0x0 ;  /* 0x00008000000079c5 */ /* 0x000fe40000010000 */
[----:B------:R-:W-:-:S01]  /*3140*/  FADD R227, RZ, R121 ;  /* 0x00000079ffe37221 */ /* 0x000fc20000000000 */
[----:B------:R-:W-:Y:S01]  /*3150*/  FADD R228, RZ, R120 ;  /* 0x00000078ffe47221 */ /* 0x000fe20000000000 */
[----:B------:R-:W-:-:S01]  /*3160*/  FADD R226, RZ, R122 ;  /* 0x0000007affe27221 */ /* 0x000fc20000000000 */
[----:B------:R-:W-:Y:S01]  /*3170*/  FADD R225, RZ, R123 ;  /* 0x0000007bffe17221 */ /* 0x000fe20000000000 */
[----:B------:R-:W-:-:S01]  /*3180*/  FADD R224, RZ, R124 ;  /* 0x0000007cffe07221 */ /* 0x000fc20000000000 */
[----:B------:R0:W-:Y:S01]  /*3190*/  STL [R1+0x280], R227 ;  /* 0x000280e301007387 */ /* 0x0001e20000100800 */
[----:B------:R-:W-:-:S01]  /*31a0*/  FADD R223, RZ, R125 ;  /* 0x0000007dffdf7221 */ /* 0x000fc20000000000 */
[----:B------:R-:W-:Y:S01]  /*31b0*/  FADD R222, RZ, R126 ;  /* 0x0000007effde7221 */ /* 0x000fe20000000000 */
[----:B------:R-:W-:-:S01]  /*31c0*/  FADD R221, RZ, R127 ;  /* 0x0000007fffdd7221 */ /* 0x000fc20000000000 */
[----:B------:R-:W-:Y:S01]  /*31d0*/  FADD R220, RZ, R128 ;  /* 0x00000080ffdc7221 */ /* 0x000fe20000000000 */
[----:B------:R-:W-:-:S01]  /*31e0*/  FADD R219, RZ, R129 ;  /* 0x00000081ffdb7221 */ /* 0x000fc20000000000 */
[----:B------:R-:W-:Y:S01]  /*31f0*/  FADD R218, RZ, R130 ;  /* 0x00000082ffda7221 */ /* 0x000fe20000000000 */
[----:B------:R-:W-:-:S01]  /*3200*/  FADD R217, RZ, R131 ;  /* 0x00000083ffd97221 */ /* 0x000fc20000000000 */
[----:B------:R-:W-:Y:S01]  /*3210*/  FADD R216, RZ, R132 ;  /* 0x00000084ffd87221 */ /* 0x000fe20000000000 */
[----:B------:R-:W-:-:S01]  /*3220*/  FADD R23, RZ, R133 ;  /* 0x00000085ff177221 */ /* 0x000fc20000000000 */
[----:B0-----:R-:W-:Y:S01]  /*3230*/  FADD R227, RZ, R156 ;  /* 0x0000009cffe37221 */ /* 0x001fe20000000000 */
[----:B------:R-:W-:-:S01]  /*3240*/  FADD R22, RZ, R134 ;  /* 0x00000086ff167221 */ /* 0x000fc20000000000 */
[----:B------:R-:W-:Y:S01]  /*3250*/  FADD R21, RZ, R135 ;  /* 0x00000087ff157221 */ /* 0x000fe20000000000 */
[----:B------:R-:W-:-:S01]  /*3260*/  FADD R20, RZ, R136 ;  /* 0x00000088ff147221 */ /* 0x000fc20000000000 */
[----:B------:R-:W-:Y:S01]  /*3270*/  FADD R19, RZ, R137 ;  /* 0x00000089ff137221 */ /* 0x000fe20000000000 */
[----:B------:R0:W-:Y:S01]  /*3280*/  STL [R1], R227 ;  /* 0x000000e301007387 */ /* 0x0001e20000100800 */
        /* <DEDUP_REMOVED lines=14> */
[----:B------:R0:W-:Y:S01]  /*3370*/  STL [R1+0x4], R227 ;  /* 0x000004e301007387 */ /* 0x0001e20000100800 */
[----:B------:R-:W-:-:S01]  /*3380*/  FADD R5, RZ, R151 ;  /* 0x00000097ff057221 */ /* 0x000fc20000000000 */
[----:B------:R-:W-:Y:S01]  /*3390*/  FADD R4, RZ, R152 ;  /* 0x00000098ff047221 */ /* 0x000fe20000000000 */
[----:B------:R-:W-:-:S01]  /*33a0*/  FADD R3, RZ, R153 ;  /* 0x00000099ff037221 */ /* 0x000fc20000000000 */
[----:B------:R-:W-:Y:S01]  /*33b0*/  FADD R2, RZ, R154 ;  /* 0x0000009aff027221 */ /* 0x000fe20000000000 */
[----:B------:R-:W-:-:S01]  /*33c0*/  FADD R0, RZ, R155 ;  /* 0x0000009bff007221 */ /* 0x000fc20000000000 */
[----:B0-----:R-:W-:-:S05]  /*33d0*/  FADD R227, RZ, R158 ;  /* 0x0000009effe37221 */ /* 0x001fca0000000000 */
[----:B------:R0:W-:Y:S02]  /*33e0*/  STL [R1+0x8], R227 ;  /* 0x000008e301007387 */ /* 0x0001e40000100800 */
        /* <DEDUP_REMOVED lines=305> */
[----:B------:R0:W-:Y:S04]  /*4700*/  STL [R1+0x26c], R227 ;  /* 0x00026ce301007387 */ /* 0x0001e80000100800 */
[----:B0-----:R0:W5:Y:S01]  /*4710*/  LDL.LU R227, [R1+0x280] ;  /* 0x0002800001e37983 */ /* 0x0011620000300800 */
[----:B------:R-:W-:-:S05]  /*4720*/  UMOV UR6, URZ ;  /* 0x0000003f00067c82 */ /* 0x000fca0008000000 */
.L_x_18:
[----:B------:R-:W-:Y:S01]  /*4730*/  UIADD3 UR23, UR5, 0x1, URZ ;  /* 0x0000000105177890 */ /* 0x000fe2000fffe03f */
[----:B------:R-:W-:-:S03]  /*4740*/  UMOV UR8, 0x1 ;  /* 0x0000000100087882 */ /* 0x000fc60000000000 */
[----:B------:R-:W-:-:S04]  /*4750*/  UISETP.NE.AND UP0, UPT, UR23, 0x4, UPT ;  /* 0x000000041700788c */ /* 0x000fc8000bf05270 */
[----:B------:R-:W-:Y:S02]  /*4760*/  USEL UR24, URZ, 0x1, UP0 ;  /* 0x000000013f187887 */ /* 0x000fe40008000000 */
[----:B------:R-:W-:Y:S02]  /*4770*/  USEL UR23, UR23, URZ, UP0 ;  /* 0x0000003f17177287 */ /* 0x000fe40008000000 */
[----:B------:R-:W-:-:S12]  /*4780*/  ULOP3.LUT UR24, UR4, UR24, URZ, 0x3c, !UPT ;  /* 0x0000001804187292 */ /* 0x000fd8000f8e3c3f */
.L_x_13:
[----:B------:R-:W-:-:S04]  /*4790*/  UISETP.LT.AND UP0, UPT, UR10, 0x1, UPT ;  /* 0x000000010a00788c */ /* 0x000fc8000bf01270 */
[----:B------:R-:W-:-:S04]  /*47a0*/  USEL UR16, UR10, 0x1, UP0 ;  /* 0x000000010a107887 */ /* 0x000fc80008000000 */
[----:B------:R-:W-:-:S04]  /*47b0*/  UIADD3 UR26, UR10, -UR16, URZ ;  /* 0x800000100a1a7290 */ /* 0x000fc8000fffe03f */
[----:B------:R-:W-:-:S06]  /*47c0*/  UISETP.GE.AND UP0, UPT, UR26, 0x1, UPT ;  /* 0x000000011a00788c */ /* 0x000fcc000bf06270 */
[----:B------:R-:W-:-:S13]  /*47d0*/  PLOP3.LUT P0, PT, PT, PT, UP0, 0x80, 0x0 ;  /* 0x000000000000781c */ /* 0x000fda0003f0f008 */
[----:B------:R-:W-:Y:S05]  /*47e0*/  @!P0 BRA `(.L_x_19) ;  /* 0x0000002400e88947 */ /* 0x000fea0003800000 */
[----:B------:R-:W-:Y:S01]  /*47f0*/  UMOV UR25, UR5 ;  /* 0x0000000500197c82 */ /* 0x000fe20008000000 */
[----:B------:R-:W-:-:S05]  /*4800*/  ULDC UR27, c[0x0][0x50c] ;  /* 0x00014300001b7ab9 */ /* 0x000fca0000000800 */
.L_x_27:
[----:B------:R-:W-:-:S06]  /*4810*/  UISETP.NE.AND UP0, UPT, UR22, 0x3, UPT ;  /* 0x000000031600788c */ /* 0x000fcc000bf05270 */
[----:B------:R-:W-:-:S13]  /*4820*/  PLOP3.LUT P1, PT, PT, PT, UP0, 0x80, 0x0 ;  /* 0x000000000000781c */ /* 0x000fda0003f2f008 */
[----:B-1---5:R-:W-:Y:S05]  /*4830*/  @!P1 BRA `(.L_x_20) ;  /* 0x0000000000049947 */ /* 0x022fea0003800000 */
[----:B------:R-:W-:Y:S01]  /*4840*/  BPT.TRAP 0x1 ;  /* 0x000000040000795c */ /* 0x000fe20000300000 */
.L_x_20:
[----:B------:R-:W1:Y:S01]  /*4850*/  S2UR UR16, SR_CgaCtaId ;  /* 0x00000000001079c3 */ /* 0x000e620000008800 */
[----:B------:R-:W-:Y:S01]  /*4860*/  UMOV UR12, 0x400 ;  /* 0x00000400000c7882 */ /* 0x000fe20000000000 */
[----:B------:R-:W-:-:S05]  /*4870*/  IMAD.U32 R229, RZ, RZ, UR24 ;  /* 0x00000018ffe57e24 */ /* 0x000fca000f8e00ff */
[----:B------:R-:W-:Y:S01]  /*4880*/  SHF.L.U32 R229, R229, 0x1f, RZ ;  /* 0x0000001fe5e57819 */ /* 0x000fe200000006ff */
[----:B-1----:R-:W-:-:S04]  /*4890*/  ULEA UR12, UR16, UR12, 0x18 ;  /* 0x0000000c100c7291 */ /* 0x002fc8000f8ec03f */
[----:B------:R-:W-:-:S09]  /*48a0*/  ULEA UR16, UR23, UR12, 0x3 ;  /* 0x0000000c17107291 */ /* 0x000fd2000f8e183f */
[----:B------:R1:W4:Y:S01]  /*48b0*/  SYNCS.PHASECHK.TRANS64.TRYWAIT P0, [UR16], R229 ;  /* 0x000000e5ff0075a7 */ /* 0x0003220008000150 */
[----:B------:R-:W-:Y:S05]  /*48c0*/  @!P1 BRA `(.L_x_21) ;  /* 0x0000000000049947 */ /* 0x000fea0003800000 */
[----:B------:R-:W-:Y:S01]  /*48d0*/  BPT.TRAP 0x1 ;  /* 0x000000040000795c */ /* 0x000fe20000300000 */
.L_x_21:
[----:B----4-:R-:W-:Y:S05]  /*48e0*/  @P0 BRA `(.L_x_22) ;  /* 0x0000000000080947 */ /* 0x010fea0003800000 */
[----:B------:R-:W4:Y:S02]  /*48f0*/  SYNCS.PHASECHK.TRANS64.TRYWAIT P0, [UR16], R229 ;  /* 0x000000e5ff0075a7 */ /* 0x000f240008000150 */
[----:B----4-:R-:W-:Y:S05]  /*4900*/  @!P0 BRA `(.L_x_23) ;  /* 0x0000015000448947 */ /* 0x010fea0003800000 */
.L_x_22:
[----:B------:R-:W-:Y:S01]  /*4910*/  UIADD3 UR16, UR12, 0x18100, URZ ;  /* 0x000181000c107890 */ /* 0x000fe2000fffe03f */
[----:B------:R-:W-:Y:S01]  /*4920*/  WARPGROUP.ARRIVE ;  /* 0x00000000000079c5 */ /* 0x000fe20000000000 */
[----:B------:R-:W-:Y:S02]  /*4930*/  UISETP.NE.AND UP0, UPT, UR7, URZ, UPT ;  /* 0x0000003f0700728c */ /* 0x000fe4000bf05270 */
[----:B------:R-:W-:Y:S02]  /*4940*/  USHF.R.U32.HI UR16, URZ, 0x4, UR16 ;  /* 0x000000043f107899 */ /* 0x000fe40008011610 */
[----:B------:R-:W-:Y:S02]  /*4950*/  USEL UR8, UR8, URZ, !UP0 ;  /* 0x0000003f08087287 */ /* 0x000fe4000c000000 */
[----:B------:R-:W-:Y:S02]  /*4960*/  ULOP3.LUT UR16, UR16, 0x3fff, URZ, 0xc0, !UPT ;  /* 0x00003fff10107892 */ /* 0x000fe4000f8ec03f */
[----:B------:R-:W-:-:S02]  /*4970*/  UISETP.NE.U32.AND UP0, UPT, UR8, URZ, UPT ;  /* 0x0000003f0800728c */ /* 0x000fc4000bf05070 */
[----:B------:R-:W-:Y:S02]  /*4980*/  ULOP3.LUT UR7, UR11, 0x10000, URZ, 0xfc, !UPT ;  /* 0x000100000b077892 */ /* 0x000fe4000f8efc3f */
[----:B------:R-:W-:Y:S02]  /*4990*/  ULOP3.LUT UR8, UR16, 0x10000, URZ, 0xfc, !UPT ;  /* 0x0001000010087892 */ /* 0x000fe4000f8efc3f */
[----:B------:R-:W-:Y:S02]  /*49a0*/  UIMAD UR7, UR23, 0x600, UR7 ;  /* 0x00000600170778a4 */ /* 0x000fe4000f8e0207 */
[----:B------:R-:W-:Y:S01]  /*49b0*/  UIMAD UR8, UR23, 0x600, UR8 ;  /* 0x00000600170878a4 */ /* 0x000fe2000f8e0208 */
[----:B------:R-:W-:Y:S01]  /*49c0*/  UMOV UR17, 0x40000040 ;  /* 0x4000004000117882 */ /* 0x000fe20000000000 */
[----:B------:R-:W-:Y:S01]  /*49d0*/  UMOV UR19, 0x40000040 ;  /* 0x4000004000137882 */ /* 0x000fe20000000000 */
[----:B------:R-:W-:Y:S02]  /*49e0*/  UIADD3 UR6, UR6, 0x4, URZ ;  /* 0x0000000406067890 */ /* 0x000fe4000fffe03f */
[----:B------:R-:W-:-:S02]  /*49f0*/  UMOV UR16, UR7 ;  /* 0x0000000700107c82 */ /* 0x000fc40008000000 */
[----:B------:R-:W-:Y:S02]  /*4a00*/  UMOV UR18, UR8 ;  /* 0x0000000800127c82 */ /* 0x000fe40008000000 */
[----:B------:R-:W-:Y:S01]  /*4a10*/  QGMMA.64x192x32.F32.E4M3.E4M3 R120, gdesc[UR16], R120, UP0 ;  /* 0x02e00000107879f3 */ /* 0x000fe2000bf00878 */
[----:B------:R-:W-:Y:S01]  /*4a20*/  UIADD3 UR16, UR7, 0x400, URZ ;  /* 0x0000040007107890 */ /* 0x000fe2000fffe03f */
[----:B------:R-:W-:-:S15]  /*4a30*/  UMOV UR17, 0x40000040 ;  /* 0x4000004000117882 */ /* 0x000fde0000000000 */
[----:B------:R-:W-:-:S03]  /*4a40*/  NOP ;  /* 0x0000000000007918 */ /* 0x000fc60000000000 */
[----:B------:R-:W-:Y:S01]  /*4a50*/  QGMMA.64x192x32.F32.E4M3.E4M3 R24, gdesc[UR16], R24, UP0 ;  /* 0x02e00000101879f3 */ /* 0x000fe2000bf00818 */
[----:B------:R-:W-:Y:S02]  /*4a60*/  UIADD3 UR16, UR7, 0x2, URZ ;  /* 0x0000000207107890 */ /* 0x000fe4000fffe03f */
[----:B------:R-:W-:Y:S01]  /*4a70*/  UIADD3 UR18, UR8, 0x2, URZ ;  /* 0x0000000208127890 */ /* 0x000fe2000fffe03f */
[----:B------:R-:W-:Y:S01]  /*4a80*/  UMOV UR17, 0x40000040 ;  /* 0x4000004000117882 */ /* 0x000fe20000000000 */
[----:B------:R-:W-:Y:S01]  /*4a90*/  UMOV UR19, 0x40000040 ;  /* 0x4000004000137882 */ /* 0x000fe20000000000 */
[----:B------:R-:W-:-:S14]  /*4aa0*/  UISETP.NE.AND UP0, UPT, UR6, UR27, UPT ;  /* 0x0000001b0600728c */ /* 0x000fdc000bf05270 */
[----:B------:R-:W-:Y:S01]  /*4ab0*/  QGMMA.64x192x32.F32.E4M3.E4M3 R120, gdesc[UR16], R120 ;  /* 0x02e00000107879f3 */ /* 0x000fe20008700878 */
[----:B------:R-:W-:Y:S01]  /*4ac0*/  UIADD3 UR16, UR7, 0x402, URZ ;  /* 0x0000040207107890 */ /* 0x000fe2000fffe03f */
[----:B------:R-:W-:-:S15]  /*4ad0*/  UMOV UR17, 0x40000040 ;  /* 0x4000004000117882 */ /* 0x000fde0000000000 */
[----:B------:R-:W-:-:S03]  /*4ae0*/  NOP ;  /* 0x0000000000007918 */ /* 0x000fc60000000000 */
[----:B------:R-:W-:Y:S01]  /*4af0*/  QGMMA.64x192x32.F32.E4M3.E4M3 R24, gdesc[UR16], R24 ;  /* 0x02e00000101879f3 */ /* 0x000fe20008700818 */
[----:B------:R-:W-:Y:S02]  /*4b00*/  UIADD3 UR16, UR7, 0x4, URZ ;  /* 0x0000000407107890 */ /* 0x000fe4000fffe03f */
[----:B------:R-:W-:Y:S01]  /*4b10*/  UIADD3 UR18, UR8, 0x4, URZ ;  /* 0x0000000408127890 */ /* 0x000fe2000fffe03f */
[----:B------:R-:W-:Y:S01]  /*4b20*/  UMOV UR17, 0x40000040 ;  /* 0x4000004000117882 */ /* 0x000fe20000000000 */
[----:B------:R-:W-:-:S15]  /*4b30*/  UMOV UR19, 0x40000040 ;  /* 0x4000004000137882 */ /* 0x000fde0000000000 */
        /* <DEDUP_REMOVED lines=11> */
[----:B------:R-:W-:Y:S01]  /*4bf0*/  UMOV UR17, 0x40000040 ;  /* 0x4000004000117882 */ /* 0x000fe20000000000 */
[----:B------:R-:W-:-:S06]  /*4c00*/  USEL UR7, URZ, 0x1, UP0 ;  /* 0x000000013f077887 */ /* 0x000fcc0008000000 */
[----:B------:R-:W-:-:S11]  /*4c10*/  ISETP.NE.AND P0, PT, RZ, UR7, PT ;  /* 0x00000007ff007c0c */ /* 0x000fd6000bf05270 */
[----:B------:R-:W-:Y:S03]  /*4c20*/  QGMMA.64x192x32.F32.E4M3.E4M3 R24, gdesc[UR16], R24, gsb0 ;  /* 0x02e00000101879f3 */ /* 0x000fe60008000818 */
[----:B------:R-:W-:Y:S02]  /*4c30*/  WARPGROUP.DEPBAR.LE gsb0, 0x1 ;  /* 0x00008000000079c5 */ /* 0x000fe40000010100 */
[----:B------:R-:W-:Y:S05]  /*4c40*/  @!P0 BRA `(.L_x_24) ;  /* 0x0000002000708947 */ /* 0x000fea0003800000 */
[----:B------:R-:W-:Y:S02]  /*4c50*/  WARPGROUP.DEPBAR.LE gsb0, 0x0 ;  /* 0x00008000000079c5 */ /* 0x000fe40000010000 */
[----:B-----5:R-:W-:-:S01]  /*4c60*/  FADD R227, R121, R227 ;  /* 0x000000e379e37221 */ /* 0x020fc20000000000 */
[----:B------:R-:W-:Y:S01]  /*4c70*/  FADD R226, R122, R226 ;  /* 0x000000e27ae27221 */ /* 0x000fe20000000000 */
[----:B------:R-:W-:-:S01]  /*4c80*/  FADD R225, R123, R225 ;  /* 0x000000e17be17221 */ /* 0x000fc20000000000 */
[----:B------:R-:W-:Y:S01]  /*4c90*/  FADD R224, R124, R224 ;  /* 0x000000e07ce07221 */ /* 0x000fe20000000000 */
[----:B------:R-:W-:-:S01]  /*4ca0*/  FADD R223, R125, R223 ;  /* 0x000000df7ddf7221 */ /* 0x000fc20000000000 */
[----:B------:R4:W-:Y:S01]  /*4cb0*/  STL [R1+0x280], R227 ;  /* 0x000280e301007387 */ /* 0x0009e20000100800 */
[----:B------:R-:W-:-:S01]  /*4cc0*/  FADD R222, R126, R222 ;  /* 0x000000de7ede7221 */ /* 0x000fc20000000000 */
[----:B------:R-:W-:Y:S01]  /*4cd0*/  FADD R221, R127, R221 ;  /* 0x000000dd7fdd7221 */ /* 0x000fe20000000000 */
[----:B------:R-:W-:-:S01]  /*4ce0*/  FADD R220, R128, R220 ;  /* 0x000000dc80dc7221 */ /* 0x000fc20000000000 */
[----:B------:R-:W-:Y:S01]  /*4cf0*/  FADD R219, R129, R219 ;  /* 0x000000db81db7221 */ /* 0x000fe20000000000 */
[----:B------:R-:W-:-:S01]  /*4d00*/  FADD R218, R130, R218 ;  /* 0x000000da82da7221 */ /* 0x000fc20000000000 */
[----:B------:R-:W-:Y:S01]  /*4d10*/  FADD R217, R131, R217 ;  /* 0x000000d983d97221 */ /* 0x000fe20000000000 */
[----:B------:R-:W-:-:S01]  /*4d20*/  FADD R216, R132, R216 ;  /* 0x000000d884d87221 */ /* 0x000fc20000000000 */
[----:B------:R-:W-:Y:S01]  /*4d30*/  FADD R23, R133, R23 ;  /* 0x0000001785177221 */ /* 0x000fe20000000000 */
[----:B------:R-:W-:-:S01]  /*4d40*/  FADD R22, R134, R22 ;  /* 0x0000001686167221 */ /* 0x000fc20000000000 */
[----:B----4-:R-:W4:Y:S01]  /*4d50*/  LDL.LU R227, [R1+0x8] ;  /* 0x0000080001e37983 */ /* 0x010f220000300800 */
[----:B------:R-:W-:-:S01]  /*4d60*/  FADD R21, R135, R21 ;  /* 0x0000001587157221 */ /* 0x000fc20000000000 */
[----:B------:R-:W-:Y:S01]  /*4d70*/  FADD R20, R136, R20 ;  /* 0x0000001488147221 */ /* 0x000fe20000000000 */
[----:B------:R-:W-:-:S01]  /*4d80*/  FADD R19, R137, R19 ;  /* 0x0000001389137221 */ /* 0x000fc20000000000 */
[----:B------:R0:W-:Y:S01]  /*4d90*/  STL [R1+0x284], R226 ;  /* 0x000284e201007387 */ /* 0x0001e20000100800 */
[----:B------:R-:W-:-:S03]  /*4da0*/  FADD R228, R120, R228 ;  /* 0x000000e478e47221 */ /* 0x000fc60000000000 */
[----:B0-----:R-:W2:Y:S04]  /*4db0*/  LDL.LU R226, [R1+0x4] ;  /* 0x0000040001e27983 */ /* 0x001ea80000300800 */
[----:B------:R0:W-:Y:S04]  /*4dc0*/  STL [R1+0x288], R225 ;  /* 0x000288e101007387 */ /* 0x0001e80000100800 */
[----:B0-----:R-:W3:Y:S04]  /*4dd0*/  LDL.LU R225, [R1] ;  /* 0x0000000001e17983 */ /* 0x001ee80000300800 */
[----:B------:R-:W-:Y:S04]  /*4de0*/  STL [R1+0x28c], R224 ;  /* 0x00028ce001007387 */ /* 0x000fe80000100800 */
        /* <DEDUP_REMOVED lines=12> */
[----:B------:R-:W-:Y:S01]  /*4eb0*/  STL [R1+0x2c0], R19 ;  /* 0x0002c01301007387 */ /* 0x000fe20000100800 */
[----:B----4-:R-:W-:-:S05]  /*4ec0*/  FADD R227, R158, R227 ;  /* 0x000000e39ee37221 */ /* 0x010fca0000000000 */
[----:B------:R0:W-:Y:S01]  /*4ed0*/  STL [R1+0x8], R227 ;  /* 0x000008e301007387 */ /* 0x0001e20000100800 */
[----:B--2---:R-:W-:-:S01]  /*4ee0*/  FADD R226, R157, R226 ;  /* 0x000000e29de27221 */ /* 0x004fc20000000000 */
[----:B---3--:R-:W-:-:S05]  /*4ef0*/  FADD R225, R156, R225 ;  /* 0x000000e19ce17221 */ /* 0x008fca0000000000 */
[----:B------:R-:W-:Y:S04]  /*4f00*/  STL [R1], R225 ;  /* 0x000000e101007387 */ /* 0x000fe80000100800 */
[----:B0-----:R-:W2:Y:S04]  /*4f10*/  LDL.LU R227, [R1+0xc] ;  /* 0x00000c0001e37983 */ /* 0x001ea80000300800 */
[----:B------:R0:W-:Y:S04]  /*4f20*/  STL [R1+0x4], R226 ;  /* 0x000004e201007387 */ /* 0x0001e80000100800 */
[----:B0-----:R-:W3:Y:S04]  /*4f30*/  LDL.LU R226, [R1+0x10] ;  /* 0x0000100001e27983 */ /* 0x001ee80000300800 */
[----:B------:R-:W4:Y:S04]  /*4f40*/  LDL.LU R225, [R1+0x14] ;  /* 0x0000140001e17983 */ /* 0x000f280000300800 */
        /* <DEDUP_REMOVED lines=13> */
[----:B------:R-:W4:Y:S01]  /*5020*/  LDL.LU R19, [R1+0x4c] ;  /* 0x00004c0001137983 */ /* 0x000f220000300800 */
[----:B--2---:R-:W-:-:S05]  /*5030*/  FADD R227, R159, R227 ;  /* 0x000000e39fe37221 */ /* 0x004fca0000000000 */
[----:B------:R0:W-:Y:S01]  /*5040*/  STL [R1+0xc], R227 ;  /* 0x00000ce301007387 */ /* 0x0001e20000100800 */
[----:B---3--:R-:W-:-:S01]  /*5050*/  FADD R226, R160, R226 ;  /* 0x000000e2a0e27221 */ /* 0x008fc20000000000 */
[----:B----4-:R-:W-:-:S04]  /*5060*/  FADD R225, R161, R225 ;  /* 0x000000e1a1e17221 */ /* 0x010fc80000000000 */
[----:B------:R2:W-:Y:S01]  /*5070*/  STL [R1+0x10], R226 ;  /* 0x000010e201007387 */ /* 0x0005e20000100800 */
[----:B------:R-:W-:-:S03]  /*5080*/  FADD R224, R162, R224 ;  /* 0x000000e0a2e07221 */ /* 0x000fc60000000000 */
        /* <DEDUP_REMOVED lines=24> */
[----:B0-----:R-:W4:Y:S01]  /*5210*/  LDL.LU R227, [R1+0x50] ;  /* 0x0000500001e37983 */ /* 0x001f220000300800 */
[----:B------:R-:W-:-:S03]  /*5220*/  FADD R19, R175, R19 ;  /* 0x00000013af137221 */ /* 0x000fc60000000000 */
[----:B------:R0:W-:Y:S04]  /*5230*/  STL [R1+0x44], R21 ;  /* 0x0000441501007387 */ /* 0x0001e80000100800 */
[----:B--2---:R-:W2:Y:S04]  /*5240*/  LDL.LU R226, [R1+0x54] ;  /* 0x0000540001e27983 */ /* 0x004ea80000300800 */
[----:B------:R0:W-:Y:S04]  /*5250*/  STL [R1+0x48], R20 ;  /* 0x0000481401007387 */ /* 0x0001e80000100800 */
[----:B---3--:R-:W3:Y:S04]  /*5260*/  LDL.LU R225, [R1+0x58] ;  /* 0x0000580001e17983 */ /* 0x008ee80000300800 */
[----:B------:R0:W-:Y:S04]  /*5270*/  STL [R1+0x4c], R19 ;  /* 0x00004c1301007387 */ /* 0x0001e80000100800 */
[----:B----4-:R-:W4:Y:S04]  /*5280*/  LDL.LU R224, [R1+0x5c] ;  /* 0x00005c0001e07983 */ /* 0x010f280000300800 */
[----:B-1----:R-:W4:Y:S04]  /*5290*/  LDL.LU R223, [R1+0x60] ;  /* 0x0000600001df7983 */ /* 0x002f280000300800 */
        /* <DEDUP_REMOVED lines=9> */
[----:B0-----:R-:W4:Y:S04]  /*5330*/  LDL.LU R21, [R1+0x88] ;  /* 0x0000880001157983 */ /* 0x001f280000300800 */
[----:B------:R-:W4:Y:S04]  /*5340*/  LDL.LU R20, [R1+0x8c] ;  /* 0x00008c0001147983 */ /* 0x000f280000300800 */
[----:B------:R-:W4:Y:S01]  /*5350*/  LDL.LU R19, [R1+0x90] ;  /* 0x0000900001137983 */ /* 0x000f220000300800 */
[----:B------:R-:W-:-:S01]  /*5360*/  FADD R227, R176, R227 ;  /* 0x000000e3b0e37221 */ /* 0x000fc20000000000 */
[----:B--2---:R-:W-:-:S04]  /*5370*/  FADD R226, R177, R226 ;  /* 0x000000e2b1e27221 */ /* 0x004fc80000000000 */
[----:B------:R0:W-:Y:S01]  /*5380*/  STL [R1+0x50], R227 ;  /* 0x000050e301007387 */ /* 0x0001e20000100800 */
[----:B---3--:R-:W-:-:S03]  /*5390*/  FADD R225, R178, R225 ;  /* 0x000000e1b2e17221 */ /* 0x008fc60000000000 */
[----:B------:R1:W-:Y:S01]  /*53a0*/  STL [R1+0x54], R226 ;  /* 0x000054e201007387 */ /* 0x0003e20000100800 */
[----:B----4-:R-:W-:-:S03]  /*53b0*/  FADD R224, R179, R224 ;  /* 0x000000e0b3e07221 */ /* 0x010fc60000000000 */
        /* <DEDUP_REMOVED lines=27> */
[----:B-1----:R-:W4:Y:S04]  /*5570*/  LDL.LU R226, [R1+0x98] ;  /* 0x0000980001e27983 */ /* 0x002f280000300800 */
[----:B------:R1:W-:Y:S04]  /*5580*/  STL [R1+0x8c], R20 ;  /* 0x00008c1401007387 */ /* 0x0003e80000100800 */
[----:B--2---:R-:W2:Y:S04]  /*5590*/  LDL.LU R225, [R1+0x9c] ;  /* 0x00009c0001e17983 */ /* 0x004ea80000300800 */
[----:B------:R1:W-:Y:S04]  /*55a0*/  STL [R1+0x90], R19 ;  /* 0x0000901301007387 */ /* 0x0003e80000100800 */
[----:B---3--:R-:W3:Y:S04]  /*55b0*/  LDL.LU R224, [R1+0xa0] ;  /* 0x0000a00001e07983 */ /* 0x008ee80000300800 */
[----:B----4-:R-:W4:Y:S04]  /*55c0*/  LDL.LU R223, [R1+0xa4] ;  /* 0x0000a40001df7983 */ /* 0x010f280000300800 */
        /* <DEDUP_REMOVED lines=10> */
[----:B-1----:R-:W4:Y:S04]  /*5670*/  LDL.LU R20, [R1+0xd0] ;  /* 0x0000d00001147983 */ /* 0x002f280000300800 */
[----:B------:R-:W4:Y:S01]  /*5680*/  LDL.LU R19, [R1+0xd4] ;  /* 0x0000d40001137983 */ /* 0x000f220000300800 */
[----:B------:R-:W-:-:S01]  /*5690*/  FADD R227, R193, R227 ;  /* 0x000000e3c1e37221 */ /* 0x000fc20000000000 */
[----:B------:R-:W-:-:S04]  /*56a0*/  FADD R226, R194, R226 ;  /* 0x000000e2c2e27221 */ /* 0x000fc80000000000 */
[----:B------:R0:W-:Y:S01]  /*56b0*/  STL [R1+0x94], R227 ;  /* 0x000094e301007387 */ /* 0x0001e20000100800 */
[----:B--2---:R-:W-:-:S03]  /*56c0*/  FADD R225, R195, R225 ;  /* 0x000000e1c3e17221 */ /* 0x004fc60000000000 */
        /* <DEDUP_REMOVED lines=253> */
[----:B------:R-:W-:Y:S01]  /*66a0*/  STL [R1+0x1e8], R227 ;  /* 0x0001e8e301007387 */ /* 0x000fe20000100800 */
[----:B--2---:R-:W-:-:S03]  /*66b0*/  FADD R225, R88, R225 ;  /* 0x000000e158e17221 */ /* 0x004fc60000000000 */
[----:B------:R-:W-:Y:S01]  /*66c0*/  STL [R1+0x1ec], R226 ;  /* 0x0001ece201007387 */ /* 0x000fe20000100800 */
[----:B---3--:R-:W-:-:S03]  /*66d0*/  FADD R224, R89, R224 ;  /* 0x000000e059e07221 */ /* 0x008fc60000000000 */
[----:B------:R-:W-:Y:S01]  /*66e0*/  STL [R1+0x1f0], R225 ;  /* 0x0001f0e101007387 */ /* 0x000fe20000100800 */
[----:B----4-:R-:W-:-:S03]  /*66f0*/  FADD R223, R90, R223 ;  /* 0x000000df5adf7221 */ /* 0x010fc60000000000 */
[----:B------:R-:W-:Y:S01]  /*6700*/  STL [R1+0x1f4], R224 ;  /* 0x0001f4e001007387 */ /* 0x000fe20000100800 */
[----:B------:R-:W-:-:S03]  /*6710*/  FADD R222, R91, R222 ;  /* 0x000000de5bde7221 */ /* 0x000fc60000000000 */
        /* <DEDUP_REMOVED lines=19> */
[----:B------:R-:W-:-:S01]  /*6850*/  FADD R20, R101, R20 ;  /* 0x0000001465147221 */ /* 0x000fc20000000000 */
[----:B------:R-:W-:-:S05]  /*6860*/  FADD R19, R102, R19 ;  /* 0x0000001366137221 */ /* 0x000fca0000000000 */
[----:B------:R0:W-:Y:S04]  /*6870*/  STL [R1+0x228], R19 ;  /* 0x0002281301007387 */ /* 0x0001e80000100800 */
[----:B------:R-:W-:Y:S04]  /*6880*/  STL [R1+0x220], R21 ;  /* 0x0002201501007387 */ /* 0x000fe80000100800 */
        /* <DEDUP_REMOVED lines=20> */
[----:B---3--:R-:W-:-:S03]  /*69d0*/  FADD R20, R104, R20 ;  /* 0x0000001468147221 */ /* 0x008fc60000000000 */
[----:B0-----:R0:W5:Y:S01]  /*69e0*/  LDL.LU R19, [R1+0x2c0] ;  /* 0x0002c00001137983 */ /* 0x0011620000300800 */
[----:B----4-:R-:W-:-:S03]  /*69f0*/  FADD R21, R105, R21 ;  /* 0x0000001569157221 */ /* 0x010fc60000000000 */
[----:B------:R1:W-:Y:S01]  /*6a00*/  STL [R1+0x230], R20 ;  /* 0x0002301401007387 */ /* 0x0003e20000100800 */
[----:B------:R-:W-:-:S01]  /*6a10*/  FADD R22, R106, R22 ;  /* 0x000000166a167221 */ /* 0x000fc20000000000 */
[----:B------:R-:W-:Y:S02]  /*6a20*/  FADD R23, R107, R23 ;  /* 0x000000176b177221 */ /* 0x000fe40000000000 */
[----:B-1----:R0:W5:Y:S01]  /*6a30*/  LDL.LU R20, [R1+0x2bc] ;  /* 0x0002bc0001147983 */ /* 0x0021620000300800 */
[----:B------:R-:W-:-:S03]  /*6a40*/  FADD R216, R108, R216 ;  /* 0x000000d86cd87221 */ /* 0x000fc60000000000 */
[----:B------:R1:W-:Y:S01]  /*6a50*/  STL [R1+0x234], R21 ;  /* 0x0002341501007387 */ /* 0x0003e20000100800 */
[----:B------:R-:W-:-:S01]  /*6a60*/  FADD R217, R109, R217 ;  /* 0x000000d96dd97221 */ /* 0x000fc20000000000 */
[----:B------:R-:W-:Y:S02]  /*6a70*/  FADD R218, R110, R218 ;  /* 0x000000da6eda7221 */ /* 0x000fe40000000000 */
[----:B-1----:R0:W5:Y:S04]  /*6a80*/  LDL.LU R21, [R1+0x2b8] ;  /* 0x0002b80001157983 */ /* 0x0021680000300800 */
[----:B------:R1:W-:Y:S01]  /*6a90*/  STL [R1+0x238], R22 ;  /* 0x0002381601007387 */ /* 0x0003e20000100800 */
[----:B------:R-:W-:-:S01]  /*6aa0*/  FADD R219, R111, R219 ;  /* 0x000000db6fdb7221 */ /* 0x000fc20000000000 */
[----:B------:R-:W-:-:S02]  /*6ab0*/  FADD R220, R112, R220 ;  /* 0x000000dc70dc7221 */ /* 0x000fc40000000000 */
[----:B-1----:R0:W5:Y:S04]  /*6ac0*/  LDL.LU R22, [R1+0x2b4] ;  /* 0x0002b40001167983 */ /* 0x0021680000300800 */
[----:B------:R1:W-:Y:S01]  /*6ad0*/  STL [R1+0x23c], R23 ;  /* 0x00023c1701007387 */ /* 0x0003e20000100800 */
[----:B------:R-:W-:-:S01]  /*6ae0*/  FADD R221, R113, R221 ;  /* 0x000000dd71dd7221 */ /* 0x000fc20000000000 */
[----:B------:R-:W-:Y:S02]  /*6af0*/  FADD R222, R114, R222 ;  /* 0x000000de72de7221 */ /* 0x000fe40000000000 */
[----:B-1----:R0:W5:Y:S04]  /*6b00*/  LDL.LU R23, [R1+0x2b0] ;  /* 0x0002b00001177983 */ /* 0x0021680000300800 */
[----:B------:R1:W-:Y:S01]  /*6b10*/  STL [R1+0x240], R216 ;  /* 0x000240d801007387 */ /* 0x0003e20000100800 */
[----:B------:R-:W-:-:S03]  /*6b20*/  FADD R223, R115, R223 ;  /* 0x000000df73df7221 */ /* 0x000fc60000000000 */
        /* <DEDUP_REMOVED lines=13> */
[----:B------:R1:W-:Y:S04]  /*6c00*/  STL [R1+0x254], R221 ;  /* 0x000254dd01007387 */ /* 0x0003e80000100800 */
        /* <DEDUP_REMOVED lines=12> */
[----:B-1----:R0:W5:Y:S01]  /*6cd0*/  LDL.LU R227, [R1+0x280] ;  /* 0x0002800001e37983 */ /* 0x0021620000300800 */
        /* <DEDUP_REMOVED lines=18> */
[----:B0-----:R-:W-:-:S06]  /*6e00*/  UMOV UR6, URZ ;  /* 0x0000003f00067c82 */ /* 0x001fcc0008000000 */
.L_x_24:
[----:B------:R-:W-:Y:S05]  /*6e10*/  @!P1 BRA `(.L_x_25) ;  /* 0x0000000000049947 */ /* 0x000fea0003800000 */
[----:B------:R-:W-:Y:S01]  /*6e20*/  BPT.TRAP 0x1 ;  /* 0x000000040000795c */ /* 0x000fe20000300000 */
.L_x_25:
[----:B------:R-:W-:Y:S02]  /*6e30*/  UISETP.GT.U32.AND UP0, UPT, UR13, 0x1, UPT ;  /* 0x000000010d00788c */ /* 0x000fe4000bf04070 */
[----:B------:R-:W-:-:S04]  /*6e40*/  ULEA UR8, UR25, UR12, 0x3 ;  /* 0x0000000c19087291 */ /* 0x000fc8000f8e183f */
[----:B------:R-:W-:Y:S01]  /*6e50*/  UIADD3 UR8, UR8, 0x20, URZ ;  /* 0x0000002008087890 */ /* 0x000fe2000fffe03f */
[----:B------:R-:W-:-:S03]  /*6e60*/  PLOP3.LUT P0, PT, PT, PT, UP0, 0x80, 0x0 ;  /* 0x000000000000781c */ /* 0x000fc60003f0f008 */
[----:B------:R-:W-:-:S09]  /*6e70*/  UPRMT UR8, URZ, 0x654, UR8 ;  /* 0x000006543f087896 */ /* 0x000fd20008000008 */
[----:B------:R-:W-:Y:S01]  /*6e80*/  SYNCS.ARRIVE.TRANS64.RED.A1T0 RZ, [UR8], RZ ;  /* 0x000000ffffff79a7 */ /* 0x000fe20008100408 */
[----:B------:R-:W-:Y:S05]  /*6e90*/  @P0 BRA `(.L_x_26) ;  /* 0x0000000000040947 */ /* 0x000fea0003800000 */
[----:B------:R-:W-:Y:S01]  /*6ea0*/  BPT.TRAP 0x1 ;  /* 0x000000040000795c */ /* 0x000fe20000300000 */
.L_x_26:
[----:B------:R-:W-:Y:S02]  /*6eb0*/  UISETP.GT.AND UP2, UPT, UR26, 0x1, UPT ;  /* 0x000000011a00788c */ /* 0x000fe4000bf44270 */
[----:B------:R-:W-:Y:S02]  /*6ec0*/  UIADD3 UR23, UR23, 0x1, URZ ;  /* 0x0000000117177890 */ /* 0x000fe4000fffe03f */
[----:B------:R-:W-:Y:S02]  /*6ed0*/  UIADD3 UR25, UR25, 0x1, URZ ;  /* 0x0000000119197890 */ /* 0x000fe4000fffe03f */
[----:B------:R-:W-:Y:S01]  /*6ee0*/  PLOP3.LUT P0, PT, PT, PT, UP2, 0x80, 0x0 ;  /* 0x000000000000781c */ /* 0x000fe20003f0f028 */
[----:B------:R-:W-:Y:S02]  /*6ef0*/  UISETP.NE.AND UP0, UPT, UR23, 0x4, UPT ;  /* 0x000000041700788c */ /* 0x000fe4000bf05270 */
[----:B------:R-:W-:Y:S02]  /*6f00*/  UIADD3 UR16, UR26, -0x1, URZ ;  /* 0xffffffff1a107890 */ /* 0x000fe4000fffe03f */
[----:B------:R-:W-:-:S02]  /*6f10*/  USEL UR8, URZ, 0x1, UP0 ;  /* 0x000000013f087887 */ /* 0x000fc40008000000 */
[----:B------:R-:W-:Y:S02]  /*6f20*/  UISETP.NE.AND UP1, UPT, UR25, 0x4, UPT ;  /* 0x000000041900788c */ /* 0x000fe4000bf25270 */
[----:B------:R-:W-:Y:S02]  /*6f30*/  ULOP3.LUT UR24, UR24, UR8, URZ, 0x3c, !UPT ;  /* 0x0000000818187292 */ /* 0x000fe4000f8e3c3f */
[----:B------:R-:W-:Y:S02]  /*6f40*/  USEL UR23, UR23, URZ, UP0 ;  /* 0x0000003f17177287 */ /* 0x000fe40008000000 */
[----:B------:R-:W-:Y:S01]  /*6f50*/  USEL UR25, UR25, URZ, UP1 ;  /* 0x0000003f19197287 */ /* 0x000fe20008800000 */
[----:B------:R-:W-:Y:S01]  /*6f60*/  UMOV UR8, 0x1 ;  /* 0x0000000100087882 */ /* 0x000fe20000000000 */
[----:B------:R-:W-:Y:S01]  /*6f70*/  UMOV UR26, UR16 ;  /* 0x00000010001a7c82 */ /* 0x000fe20008000000 */
[----:B------:R-:W-:Y:S09]  /*6f80*/  @P0 BRA `(.L_x_27) ;  /* 0xffffffd800200947 */ /* 0x000ff2000383ffff */
.L_x_19:
[----:B------:R-:W-:-:S04]  /*6f90*/  UISETP.NE.AND UP0, UPT, UR6, URZ, UPT ;  /* 0x0000003f0600728c */ /* 0x000fc8000bf05270 */
[----:B------:R-:W-:-:S06]  /*6fa0*/  USEL UR6, URZ, 0x1, !UP0 ;  /* 0x000000013f067887 */ /* 0x000fcc000c000000 */
[----:B------:R-:W-:-:S13]  /*6fb0*/  ISETP.NE.AND P0, PT, RZ, UR6, PT ;  /* 0x00000006ff007c0c */ /* 0x000fda000bf05270 */
[----:B------:R-:W-:Y:S05]  /*6fc0*/  @!P0 BRA `(.L_x_28) ;  /* 0x0000002000dc8947 */ /* 0x000fea0003800000 */
[----:B------:R-:W-:Y:S02]  /*6fd0*/  WARPGROUP.DEPBAR.LE gsb0, 0x0 ;  /* 0x00008000000079c5 */ /* 0x000fe40000010000 */
[----:B-----5:R-:W-:Y:S01]  /*6fe0*/  FADD R227, R121, R227 ;  /* 0x000000e379e37221 */ /* 0x020fe20000000000 */
[----:B------:R-:W-:Y:S01]  /*6ff0*/  FADD R226, R122, R226 ;  /* 0x000000e27ae27221 */ /* 0x000fe20000000000 */
[----:B------:R-:W-:Y:S01]  /*7000*/  FADD R225, R123, R225 ;  /* 0x000000e17be17221 */ /* 0x000fe20000000000 */
[----:B------:R-:W-:Y:S01]  /*7010*/  FADD R224, R124, R224 ;  /* 0x000000e07ce07221 */ /* 0x000fe20000000000 */
[----:B------:R-:W-:Y:S01]  /*7020*/  FADD R223, R125, R223 ;  /* 0x000000df7ddf7221 */ /* 0x000fe20000000000 */
[----:B------:R4:W-:Y:S01]  /*7030*/  STL [R1+0x280], R227 ;  /* 0x000280e301007387 */ /* 0x0009e20000100800 */
[----:B------:R-:W-:Y:S01]  /*7040*/  FADD R222, R126, R222 ;  /* 0x000000de7ede7221 */ /* 0x000fe20000000000 */
        /* <DEDUP_REMOVED lines=8> */
[----:B----4-:R-:W4:Y:S01]  /*70d0*/  LDL.LU R227, [R1] ;  /* 0x0000000001e37983 */ /* 0x010f220000300800 */
[----:B------:R-:W-:Y:S01]  /*70e0*/  FADD R21, R135, R21 ;  /* 0x0000001587157221 */ /* 0x000fe20000000000 */
[----:B------:R-:W-:Y:S01]  /*70f0*/  FADD R20, R136, R20 ;  /* 0x0000001488147221 */ /* 0x000fe20000000000 */
[----:B------:R-:W-:Y:S01]  /*7100*/  FADD R19, R137, R19 ;  /* 0x0000001389137221 */ /* 0x000fe20000000000 */
[----:B------:R-:W-:Y:S01]  /*7110*/  STL [R1+0x284], R226 ;  /* 0x000284e201007387 */ /* 0x000fe20000100800 */
        /* <DEDUP_REMOVED lines=43> */
[----:B------:R0:W-:Y:S04]  /*73d0*/  STL [R1+0x2f8], R5 ;  /* 0x0002f80501007387 */ /* 0x0001e80000100800 */
[----:B0-----:R-:W2:Y:S04]  /*73e0*/  LDL.LU R5, [R1+0x4] ;  /* 0x0000040001057983 */ /* 0x001ea80000300800 */
[----:B------:R-:W3:Y:S04]  /*73f0*/  LDL.LU R6, [R1+0x8] ;  /* 0x0000080001067983 */ /* 0x000ee80000300800 */
[----:B------:R-:W3:Y:S01]  /*7400*/  LDL.LU R7, [R1+0xc] ;  /* 0x00000c0001077983 */ /* 0x000ee20000300800 */
[----:B----4-:R-:W-:-:S05]  /*7410*/  FADD R227, R156, R227 ;  /* 0x000000e39ce37221 */ /* 0x010fca0000000000 */
[----:B------:R0:W-:Y:S04]  /*7420*/  STL [R1], R227 ;  /* 0x000000e301007387 */ /* 0x0001e80000100800 */
        /* <DEDUP_REMOVED lines=27> */
[----:B0-----:R-:W4:Y:S01]  /*75e0*/  LDL.LU R227, [R1+0x7c] ;  /* 0x00007c0001e37983 */ /* 0x001f220000300800 */
[----:B--2---:R-:W-:Y:S01]  /*75f0*/  FADD R5, R157, R5 ;  /* 0x000000059d057221 */ /* 0x004fe20000000000 */
[----:B---3--:R-:W-:-:S04]  /*7600*/  FADD R6, R158, R6 ;  /* 0x000000069e067221 */ /* 0x008fc80000000000 */
[----:B------:R0:W-:Y:S01]  /*7610*/  STL [R1+0x4], R5 ;  /* 0x0000040501007387 */ /* 0x0001e20000100800 */
[----:B------:R-:W-:-:S03]  /*7620*/  FADD R7, R159, R7 ;  /* 0x000000079f077221 */ /* 0x000fc60000000000 */
[----:B------:R2:W-:Y:S04]  /*7630*/  STL [R1+0x8], R6 ;  /* 0x0000080601007387 */ /* 0x0005e80000100800 */
[----:B------:R3:W-:Y:S01]  /*7640*/  STL [R1+0xc], R7 ;  /* 0x00000c0701007387 */ /* 0x0007e20000100800 */
[----:B----4-:R-:W-:Y:S01]  /*7650*/  FADD R8, R160, R8 ;  /* 0x00000008a0087221 */ /* 0x010fe20000000000 */
[----:B------:R-:W-:-:S04]  /*7660*/  FADD R9, R161, R9 ;  /* 0x00000009a1097221 */ /* 0x000fc80000000000 */
        /* <DEDUP_REMOVED lines=85> */
[----:B------:R-:W-:Y:S01]  /*7bc0*/  FADD R5, R188, R5 ;  /* 0x00000005bc057221 */ /* 0x000fe20000000000 */
        /* <DEDUP_REMOVED lines=92> */
[----:B------:R-:W-:Y:S01]  /*8190*/  FADD R5, R27, R5 ;  /* 0x000000051b057221 */ /* 0x000fe20000000000 */
        /* <DEDUP_REMOVED lines=185> */
[----:B------:R-:W-:-:S05]  /*8d30*/  FADD R5, R89, R5 ;  /* 0x0000000559057221 */ /* 0x000fca0000000000 */
[----:B------:R0:W-:Y:S01]  /*8d40*/  STL [R1+0x1f4], R5 ;  /* 0x0001f40501007387 */ /* 0x0001e20000100800 */
[----:B------:R-:W-:-:S03]  /*8d50*/  FADD R6, R90, R6 ;  /* 0x000000065a067221 */ /* 0x000fc60000000000 */
[----:B0-----:R0:W5:Y:S01]  /*8d60*/  LDL.LU R5, [R1+0x2f8] ;  /* 0x0002f80001057983 */ /* 0x0011620000300800 */
[----:B--2---:R-:W-:-:S03]  /*8d70*/  FADD R7, R91, R7 ;  /* 0x000000075b077221 */ /* 0x004fc60000000000 */
[----:B------:R1:W-:Y:S01]  /*8d80*/  STL [R1+0x1f8], R6 ;  /* 0x0001f80601007387 */ /* 0x0003e20000100800 */
[----:B---3--:R-:W-:Y:S01]  /*8d90*/  FADD R8, R92, R8 ;  /* 0x000000085c087221 */ /* 0x008fe20000000000 */
[----:B----4-:R-:W-:Y:S02]  /*8da0*/  FADD R9, R93, R9 ;  /* 0x000000095d097221 */ /* 0x010fe40000000000 */
[----:B-1----:R0:W5:Y:S01]  /*8db0*/  LDL.LU R6, [R1+0x2f4] ;  /* 0x0002f40001067983 */ /* 0x0021620000300800 */
[----:B------:R-:W-:-:S03]  /*8dc0*/  FADD R10, R94, R10 ;  /* 0x0000000a5e0a7221 */ /* 0x000fc60000000000 */
[----:B------:R1:W-:Y:S01]  /*8dd0*/  STL [R1+0x1fc], R7 ;  /* 0x0001fc0701007387 */ /* 0x0003e20000100800 */
[----:B------:R-:W-:-:S03]  /*8de0*/  FADD R11, R95, R11 ;  /* 0x0000000b5f0b7221 */ /* 0x000fc60000000000 */
[----:B-1----:R0:W5:Y:S01]  /*8df0*/  LDL.LU R7, [R1+0x2f0] ;  /* 0x0002f00001077983 */ /* 0x0021620000300800 */
[----:B------:R-:W-:-:S03]  /*8e00*/  FADD R12, R96, R12 ;  /* 0x0000000c600c7221 */ /* 0x000fc60000000000 */
[----:B------:R1:W-:Y:S01]  /*8e10*/  STL [R1+0x200], R8 ;  /* 0x0002000801007387 */ /* 0x0003e20000100800 */
[----:B------:R-:W-:Y:S01]  /*8e20*/  FADD R13, R97, R13 ;  /* 0x0000000d610d7221 */ /* 0x000fe20000000000 */
[----:B------:R-:W-:Y:S02]  /*8e30*/  FADD R14, R98, R14 ;  /* 0x0000000e620e7221 */ /* 0x000fe40000000000 */
[----:B-1----:R0:W5:Y:S04]  /*8e40*/  LDL.LU R8, [R1+0x2ec] ;  /* 0x0002ec0001087983 */ /* 0x0021680000300800 */
[----:B------:R1:W-:Y:S01]  /*8e50*/  STL [R1+0x204], R9 ;  /* 0x0002040901007387 */ /* 0x0003e20000100800 */
[----:B------:R-:W-:Y:S01]  /*8e60*/  FADD R15, R99, R15 ;  /* 0x0000000f630f7221 */ /* 0x000fe20000000000 */
[----:B------:R-:W-:-:S02]  /*8e70*/  FADD R16, R100, R16 ;  /* 0x0000001064107221 */ /* 0x000fc40000000000 */
        /* <DEDUP_REMOVED lines=72> */
[----:B------:R-:W-:Y:S01]  /*9300*/  FADD R4, R152, R4 ;  /* 0x0000000498047221 */ /* 0x000fe20000000000 */
[----:B------:R-:W-:Y:S01]  /*9310*/  FADD R3, R153, R3 ;  /* 0x0000000399037221 */ /* 0x000fe20000000000 */
[----:B------:R-:W-:Y:S01]  /*9320*/  FADD R2, R154, R2 ;  /* 0x000000029a027221 */ /* 0x000fe20000000000 */
[----:B------:R-:W-:-:S07]  /*9330*/  FADD R0, R155, R0 ;  /* 0x000000009b007221 */ /* 0x000fce0000000000 */
.L_x_28:
[----:B------:R-:W-:Y:S02]  /*9340*/  WARPGROUP.DEPBAR.LE gsb0, 0x0 ;  /* 0x00008000000079c5 */ /* 0x000fe40000010000 */
[----:B------:R-:W4:Y:S02]  /*9350*/  LDC R24, c[0x0][0x28c] ;  /* 0x0000a300ff187b82 */ /* 0x000f240000000800 */
[----:B----4-:R-:W-:-:S13]  /*9360*/  ISETP.GE.AND P0, PT, R24, 0x1, PT ;  /* 0x000000011800780c */ /* 0x010fda0003f06270 */
[----:B------:R-:W-:Y:S05]  /*9370*/  @!P0 BRA `(.L_x_29) ;  /* 0x0000000000408947 */ /* 0x000fea0003800000 */
[----:B------:R-:W-:-:S06]  /*9380*/  UISETP.NE.AND UP0, UPT, UR22, 0x3, UPT ;  /* 0x000000031600788c */ /* 0x000fcc000bf05270 */
[----:B------:R-:W-:-:S13]  /*9390*/  PLOP3.LUT P0, PT, PT, PT, UP0, 0x80, 0x0 ;  /* 0x000000000000781c */ /* 0x000fda0003f0f008 */
[----:B------:R-:W-:Y:S05]  /*93a0*/  @!P0 BRA `(.L_x_30) ;  /* 0x0000000000048947 */ /* 0x000fea0003800000 */
[----:B------:R-:W-:Y:S01]  /*93b0*/  BPT.TRAP 0x1 ;  /* 0x000000040000795c */ /* 0x000fe20000300000 */
.L_x_30:
[----:B------:R-:W-:-:S04]  /*93c0*/  UISETP.LT.AND UP0, UPT, UR10, 0x1, UPT ;  /* 0x000000010a00788c */ /* 0x000fc8000bf01270 */
[----:B------:R-:W-:Y:S02]  /*93d0*/  USEL UR6, UR10, 0x1, UP0 ;  /* 0x000000010a067887 */ /* 0x000fe40008000000 */
[----:B------:R-:W-:Y:S02]  /*93e0*/  UISETP.GT.U32.AND UP0, UPT, UR13, 0x1, UPT ;  /* 0x000000010d00788c */ /* 0x000fe4000bf04070 */
[----:B------:R-:W-:-:S04]  /*93f0*/  UIADD3 UR6, UR5, UR10, -UR6 ;  /* 0x0000000a05067290 */ /* 0x000fc8000fffe806 */
[----:B------:R-:W-:Y:S01]  /*9400*/  USHF.L.U32 UR6, UR6, 0x3, URZ ;  /* 0x0000000306067899 */ /* 0x000fe2000800063f */
[----:B------:R-:W-:-:S03]  /*9410*/  PLOP3.LUT P0, PT, PT, PT, UP0, 0x80, 0x0 ;  /* 0x000000000000781c */ /* 0x000fc60003f0f008 */
[----:B------:R-:W-:-:S04]  /*9420*/  ULOP3.LUT UR6, UR6, 0x18, URZ, 0xc0, !UPT ;  /* 0x0000001806067892 */ /* 0x000fc8000f8ec03f */
[----:B------:R-:W-:-:S04]  /*9430*/  UIADD3 UR6, UR12, 0x20, UR6 ;  /* 0x000000200c067890 */ /* 0x000fc8000fffe006 */
[----:B------:R-:W-:-:S09]  /*9440*/  UPRMT UR6, URZ, 0x654, UR6 ;  /* 0x000006543f067896 */ /* 0x000fd20008000006 */
[----:B------:R-:W-:Y:S01]  /*9450*/  SYNCS.ARRIVE.TRANS64.RED.A1T0 RZ, [UR6], RZ ;  /* 0x000000ffffff79a7 */ /* 0x000fe20008100406 */
[----:B------:R-:W-:Y:S05]  /*9460*/  @P0 BRA `(.L_x_29) ;  /* 0x0000000000040947 */ /* 0x000fea0003800000 */
[----:B------:R-:W-:Y:S01]  /*9470*/  BPT.TRAP 0x1 ;  /* 0x000000040000795c */ /* 0x000fe20000300000 */
.L_x_29:
[----:B------:R4:W-:Y:S01]  /*9480*/  STL [R1+0x288], R3 ;  /* 0x0002880301007387 */ /* 0x0009e20000100800 */
[----:B------:R-:W0:Y:S01]  /*9490*/  LDC R42, c[0x0][0x288] ;  /* 0x0000a200ff2a7b82 */ /* 0x000e220000000800 */
[----:B------:R-:W-:Y:S02]  /*94a0*/  ULDC UR6, c[0x0][0x284] ;  /* 0x0000a10000067ab9 */ /* 0x000fe40000000800 */
[----:B----4-:R-:W4:Y:S04]  /*94b0*/  LDL.LU R3, [R1+0x27c] ;  /* 0x00027c0001037983 */ /* 0x010f280000300800 */
[----:B------:R1:W-:Y:S04]  /*94c0*/  STL [R1+0x284], R2 ;  /* 0x0002840201007387 */ /* 0x0003e80000100800 */
[----:B-----5:R2:W-:Y:S01]  /*94d0*/  STL [R1+0x280], R0 ;  /* 0x0002800001007387 */ /* 0x0205e20000100800 */
[----:B-1----:R-:W1:Y:S03]  /*94e0*/  S2R R2, SR_TID.X ;  /* 0x0000000000027919 */ /* 0x002e660000002100 */
[----:B--2---:R-:W2:Y:S01]  /*94f0*/  LDL.LU R0, [R1+0x278] ;  /* 0x0002780001007983 */ /* 0x004ea20000300800 */
[----:B------:R-:W-:Y:S01]  /*9500*/  IMAD.MOV.U32 R37, RZ, RZ, RZ ;  /* 0x000000ffff257224 */ /* 0x000fe200078e00ff */
[----:B-1----:R-:W-:-:S02]  /*9510*/  SHF.R.U32.HI R24, RZ, 0x7, R2 ;  /* 0x00000007ff187819 */ /* 0x002fc40000011602 */
[----:B------:R-:W-:Y:S02]  /*9520*/  SHF.R.U32.HI R25, RZ, 0x2, R2 ;  /* 0x00000002ff197819 */ /* 0x000fe40000011602 */
[----:B------:R-:W-:Y:S02]  /*9530*/  LOP3.LUT R24, R24, 0x1, RZ, 0xc0, !PT ;  /* 0x0000000118187812 */ /* 0x000fe400078ec0ff */
[----:B------:R-:W-:Y:S02]  /*9540*/  LOP3.LUT R26, R2, 0x60, RZ, 0xc0, !PT ;  /* 0x00000060021a7812 */ /* 0x000fe400078ec0ff */
[----:B------:R-:W-:Y:S01]  /*9550*/  LOP3.LUT R25, R25, 0x7, RZ, 0xc0, !PT ;  /* 0x0000000719197812 */ /* 0x000fe200078ec0ff */
[----:B------:R-:W-:Y:S01]  /*9560*/  IMAD.SHL.U32 R28, R24, 0x40, RZ ;  /* 0x00000040181c7824 */ /* 0x000fe200078e00ff */
[----:B------:R-:W-:-:S04]  /*9570*/  SHF.R.U32.HI R26, RZ, 0x1, R26 ;  /* 0x00000001ff1a7819 */ /* 0x000fc8000001161a */
[--C-:B------:R-:W-:Y:S02]  /*9580*/  IADD3 R31, RZ, -R26, -R25.reuse ;  /* 0x8000001aff1f7210 */ /* 0x100fe40007ffe819 */
[----:B------:R-:W-:-:S04]  /*9590*/  LOP3.LUT R25, R28, 0x40, R25, 0xe2, !PT ;  /* 0x000000401c197812 */ /* 0x000fc800078ee219 */
[----:B------:R-:W-:Y:S01]  /*95a0*/  LOP3.LUT R36, R25, R26, RZ, 0xfc, !PT ;  /* 0x0000001a19247212 */ /* 0x000fe200078efcff */
[C---:B------:R-:W-:Y:S01]  /*95b0*/  IMAD.SHL.U32 R34, R2.reuse, 0x2, RZ ;  /* 0x0000000202227824 */ /* 0x040fe200078e00ff */
[----:B------:R-:W-:Y:S01]  /*95c0*/  LOP3.LUT R27, R2, 0x3, RZ, 0xc0, !PT ;  /* 0x00000003021b7812 */ /* 0x000fe200078ec0ff */
[----:B----4-:R-:W-:Y:S02]  /*95d0*/  IMAD R29, R3, 0xc0, RZ ;  /* 0x000000c0031d7824 */ /* 0x010fe400078e02ff */
[----:B------:R1:W5:Y:S01]  /*95e0*/  LDL.LU R3, [R1+0x288] ;  /* 0x0002880001037983 */ /* 0x0003620000300800 */
[----:B------:R-:W-:Y:S02]  /*95f0*/  IMAD R31, R24, -0x40, R31 ;  /* 0xffffffc0181f7824 */ /* 0x000fe400078e021f */
[----:B0-----:R-:W-:Y:S01]  /*9600*/  ISETP.GE.AND P0, PT, R29, R42, PT ;  /* 0x0000002a1d00720c */ /* 0x001fe20003f06270 */
[----:B------:R1:W5:Y:S01]  /*9610*/  LDL.LU R2, [R1+0x284] ;  /* 0x0002840001027983 */ /* 0x0003620000300800 */
[----:B------:R-:W-:-:S02]  /*9620*/  IMAD R42, R27, -0x2, R42 ;  /* 0xfffffffe1b2a7824 */ /* 0x000fc400078e022a */
[C---:B--2---:R-:W-:Y:S02]  /*9630*/  IMAD R40, R0.reuse, 0xc0, RZ ;  /* 0x000000c000287824 */ /* 0x044fe400078e02ff */
[----:B------:R-:W-:Y:S02]  /*9640*/  IMAD.WIDE R36, R0, 0xc0, R36 ;  /* 0x000000c000247825 */ /* 0x000fe400078e0224 */
[----:B------:R1:W5:Y:S01]  /*9650*/  LDL.LU R0, [R1+0x280] ;  /* 0x0002800001007983 */ /* 0x0003620000300800 */
[C---:B------:R-:W-:Y:S02]  /*9660*/  ISETP.GE.OR P0, PT, R40.reuse, UR6, P0 ;  /* 0x0000000628007c0c */ /* 0x040fe40008706670 */
[----:B------:R-:W-:Y:S01]  /*9670*/  IADD3 R40, -R40, UR6, R31 ;  /* 0x0000000628287c10 */ /* 0x000fe2000fffe11f */
[----:B------:R-:W-:Y:S01]  /*9680*/  IMAD.IADD R42, R42, 0x1, -R29 ;  /* 0x000000012a2a7824 */ /* 0x000fe200078e0a1d */
[----:B------:R-:W-:Y:S01]  /*9690*/  LOP3.LUT R34, R29, 0x6, R34, 0xf8, !PT ;  /* 0x000000061d227812 */ /* 0x000fe200078ef822 */
[----:B------:R-:W-:-:S08]  /*96a0*/  IMAD.MOV.U32 R41, RZ, RZ, -0x1 ;  /* 0xffffffffff297424 */ /* 0x000fd000078e00ff */
[----:B-1----:R-:W-:Y:S05]  /*96b0*/  @P0 BRA `(.L_x_31) ;  /* 0x000000e4000c0947 */ /* 0x002fea0003800000 */
[----:B------:R-:W0:Y:S01]  /*96c0*/  LDC.64 R24, c[0x0][0x5c8] ;  /* 0x00017200ff187b82 */ /* 0x000e220000000a00 */
[----:B------:R-:W-:Y:S01]  /*96d0*/  USHF.R.S32.HI UR7, URZ, 0x1f, UR9 ;  /* 0x0000001f3f077899 */ /* 0x000fe20008011409 */
[--C-:B------:R-:W-:Y:S01]  /*96e0*/  SHF.R.S32.HI R35, RZ, 0x1f, R34.reuse ;  /* 0x0000001fff237819 */ /* 0x100fe20000011422 */
[----:B------:R-:W-:Y:S01]  /*96f0*/  ULDC.64 UR16, c[0x0][0x5d0] ;  /* 0x0001740000107ab9 */ /* 0x000fe20000000a00 */
[----:B------:R-:W-:Y:S01]  /*9700*/  BSSY B0, `(.L_x_31) ;  /* 0x0000e3e000007945 */ /* 0x000fe20003800000 */
[----:B------:R-:W-:Y:S02]  /*9710*/  UIMAD UR6, UR7, UR16, URZ ;  /* 0x00000010070672a4 */ /* 0x000fe4000f8e023f */
[----:B------:R-:W-:Y:S02]  /*9720*/  IMAD.U32 R31, RZ, RZ, UR16 ;  /* 0x00000010ff1f7e24 */ /* 0x000fe4000f8e00ff */
[----:B------:R-:W-:Y:S02]  /*9730*/  UIMAD UR6, UR9, UR17, UR6 ;  /* 0x00000011090672a4 */ /* 0x000fe4000f8e0206 */
[----:B------:R-:W-:Y:S01]  /*9740*/  IMAD.WIDE.U32 R30, R31, UR9, R34 ;  /* 0x000000091f1e7c25 */ /* 0x000fe2000f8e0022 */
[----:B------:R-:W-:-:S03]  /*9750*/  ULDC.64 UR16, c[0x0][0x5c0] ;  /* 0x0001700000107ab9 */ /* 0x000fc60000000a00 */
[----:B------:R-:W-:Y:S02]  /*9760*/  VIADD R31, R31, UR6 ;  /* 0x000000061f1f7c36 */ /* 0x000fe40008000000 */
[-C--:B0-----:R-:W-:Y:S01]  /*9770*/  IMAD R26, R37, R24.reuse, RZ ;  /* 0x00000018251a7224 */ /* 0x081fe200078e02ff */
[----:B------:R-:W-:Y:S01]  /*9780*/  SHF.L.U64.HI R39, R24, 0x3, R25 ;  /* 0x0000000318277819 */ /* 0x000fe20000010219 */
[----:B------:R-:W-:-:S04]  /*9790*/  IMAD.WIDE.U32 R30, R36, R24, R30 ;  /* 0x00000018241e7225 */ /* 0x000fc800078e001e */
[----:B------:R-:W-:Y:S01]  /*97a0*/  IMAD R29, R36, R25, R26 ;  /* 0x00000019241d7224 */ /* 0x000fe200078e021a */
[----:B------:R-:W-:Y:S01]  /*97b0*/  IADD3 R32, P2, R30, UR16, RZ ;  /* 0x000000101e207c10 */ /* 0x000fe2000ff5e0ff */
[C---:B------:R-:W-:Y:S01]  /*97c0*/  IMAD.SHL.U32 R27, R24.reuse, 0x8, RZ ;  /* 0x00000008181b7824 */ /* 0x040fe200078e00ff */
[----:B------:R-:W-:Y:S01]  /*97d0*/  LEA R26, P4, R24, R30, 0x7 ;  /* 0x0000001e181a7211 */ /* 0x000fe200078838ff */
[----:B------:R-:W-:-:S03]  /*97e0*/  IMAD.IADD R38, R31, 0x1, R29 ;  /* 0x000000011f267824 */ /* 0x000fc600078e021d */
[----:B------:R-:W-:Y:S02]  /*97f0*/  IADD3 R30, P1, P0, R30, UR16, R27 ;  /* 0x000000101e1e7c10 */ /* 0x000fe4000f83e01b */
[----:B------:R-:W-:Y:S02]  /*9800*/  IADD3.X R33, R38, UR17, RZ, P2, !PT ;  /* 0x0000001126217c10 */ /* 0x000fe400097fe4ff */
[----:B------:R-:W-:Y:S02]  /*9810*/  FSETP.NEU.AND P2, PT, RZ, UR21, PT ;  /* 0x00000015ff007c0b */ /* 0x000fe4000bf4d000 */
[----:B------:R-:W-:Y:S02]  /*9820*/  LEA.HI.X R24, R24, R38, R25, 0x7, P4 ;  /* 0x0000002618187211 */ /* 0x000fe400020f3c19 */
[C---:B------:R-:W-:Y:S02]  /*9830*/  IADD3 R28, P4, R26.reuse, UR16, RZ ;  /* 0x000000101a1c7c10 */ /* 0x040fe4000ff9e0ff */
[----:B------:R-:W-:-:S02]  /*9840*/  IADD3 R26, P5, P6, R26, UR16, R27 ;  /* 0x000000101a1a7c10 */ /* 0x000fc4000febe01b */
[--C-:B------:R-:W-:Y:S02]  /*9850*/  IADD3.X R31, R38, UR17, R39.reuse, P1, P0 ;  /* 0x00000011261f7c10 */ /* 0x100fe40008fe0427 */
[C---:B------:R-:W-:Y:S02]  /*9860*/  IADD3.X R29, R24.reuse, UR17, RZ, P4, !PT ;  /* 0x00000011181d7c10 */ /* 0x040fe4000a7fe4ff */
[----:B------:R-:W-:Y:S01]  /*9870*/  IADD3.X R27, R24, UR17, R39, P5, P6 ;  /* 0x00000011181b7c10 */ /* 0x000fe2000afec427 */
[----:B------:R-:W-:Y:S06]  /*9880*/  @!P2 BRA `(.L_x_32) ;  /* 0x000000a80014a947 */ /* 0x000fec0003800000 */
[----:B------:R-:W-:Y:S01]  /*9890*/  ULDC.64 UR16, c[0x0][0x5b8] ;  /* 0x00016e0000107ab9 */ /* 0x000fe20000000a00 */
[----:B------:R-:W-:Y:S01]  /*98a0*/  BSSY B1, `(.L_x_33) ;  /* 0x0000013000017945 */ /* 0x000fe20003800000 */
[----:B------:R-:W-:Y:S02]  /*98b0*/  UIMAD UR6, UR7, UR16, URZ ;  /* 0x00000010070672a4 */ /* 0x000fe4000f8e023f */
[----:B------:R-:W-:Y:S02]  /*98c0*/  IMAD.U32 R25, RZ, RZ, UR16 ;  /* 0x00000010ff197e24 */ /* 0x000fe4000f8e00ff */
[----:B------:R-:W-:Y:S02]  /*98d0*/  UIMAD UR6, UR9, UR17, UR6 ;  /* 0x00000011090672a4 */ /* 0x000fe4000f8e0206 */
[----:B------:R-:W-:Y:S01]  /*98e0*/  IMAD.WIDE.U32 R34, R25, UR9, R34 ;  /* 0x0000000919227c25 */ /* 0x000fe2000f8e0022 */
[----:B------:R-:W-:-:S03]  /*98f0*/  ULDC.64 UR8, c[0x0][0x5a8] ;  /* 0x00016a0000087ab9 */ /* 0x000fc60000000a00 */
[--C-:B------:R-:W-:Y:S01]  /*9900*/  IMAD.MOV.U32 R38, RZ, RZ, R34.reuse ;  /* 0x000000ffff267224 */ /* 0x100fe200078e0022 */
[----:B------:R-:W-:Y:S01]  /*9910*/  PRMT R34, RZ, 0x7610, R34 ;  /* 0x00007610ff227816 */ /* 0x000fe20000000022 */
[----:B------:R-:W-:Y:S01]  /*9920*/  VIADD R39, R35, UR6 ;  /* 0x0000000623277c36 */ /* 0x000fe20008000000 */
[----:B------:R-:W-:Y:S02]  /*9930*/  ULDC.64 UR6, c[0x0][0x5b0] ;  /* 0x00016c0000067ab9 */ /* 0x000fe40000000a00 */
[----:B------:R-:W-:Y:S02]  /*9940*/  IMAD R35, R37, UR6, RZ ;  /* 0x0000000625237c24 */ /* 0x000fe4000f8e02ff */
[----:B------:R-:W-:-:S04]  /*9950*/  IMAD.WIDE.U32 R24, R36, UR6, R38 ;  /* 0x0000000624187c25 */ /* 0x000fc8000f8e0026 */
[----:B------:R-:W-:Y:S01]  /*9960*/  IMAD R35, R36, UR7, R35 ;  /* 0x0000000724237c24 */ /* 0x000fe2000f8e0223 */
[----:B------:R-:W-:-:S04]  /*9970*/  IADD3 R24, P0, R24, UR8, RZ ;  /* 0x0000000818187c10 */ /* 0x000fc8000ff1e0ff */
[----:B------:R-:W-:Y:S02]  /*9980*/  IADD3.X R25, R25, UR9, R35, P0, !PT ;  /* 0x0000000919197c10 */ /* 0x000fe400087fe423 */
[----:B------:R-:W-:-:S04]  /*9990*/  ISETP.GE.AND P0, PT, R40, 0x1, PT ;  /* 0x000000012800780c */ /* 0x000fc80003f06270 */
[----:B------:R-:W-:-:S13]  /*99a0*/  ISETP.LT.OR P2, PT, R42, 0x1, !P0 ;  /* 0x000000012a00780c */ /* 0x000fda0004741670 */
[----:B------:R-:W-:Y:S05]  /*99b0*/  @P2 BRA `(.L_x_34) ;  /* 0x0000000000042947 */ /* 0x000fea0003800000 */
[----:B------:R0:W5:Y:S02]  /*99c0*/  LDG.E.U8 R34, desc[UR14][R24.64] ;  /* 0x0000000e18227981 */ /* 0x000164000c1e1100 */
.L_x_34:
[----:B------:R-:W-:Y:S05]  /*99d0*/  BSYNC B1 ;  /* 0x0000000000017941 */ /* 0x000fea0003800000 */
.L_x_33:
[----:B-----5:R-:W-:Y:S01]  /*99e0*/  LOP3.LUT R34, R34, 0xff, RZ, 0xc0, !PT ;  /* 0x000000ff22227812 */ /* 0x020fe200078ec0ff */
[----:B------:R-:W-:Y:S01]  /*99f0*/  BSSY B1, `(.L_x_35) ;  /* 0x000000f000017945 */ /* 0x000fe20003800000 */
[----:B------:R-:W-:Y:S02]  /*9a00*/  ISETP.LT.OR P4, PT, R42, 0x2, !P0 ;  /* 0x000000022a00780c */ /* 0x000fe40004781670 */
[----:B------:R-:W-:Y:S02]  /*9a10*/  F2FP.F16.E4M3.UNPACK_B R34, R34 ;  /* 0x00000022ff22723e */ /* 0x000fe400020006ff */
[----:B------:R-:W-:-:S03]  /*9a20*/  IADD3 R45, P1, R36, 0x8, RZ ;  /* 0x00000008242d7810 */ /* 0x000fc60007f3e0ff */
[----:B------:R-:W-:-:S05]  /*9a30*/  HADD2.F32 R34, -RZ, R34.H0_H0 ;  /* 0x20000022ff227230 */ /* 0x000fca0000004100 */
[----:B------:R-:W-:Y:S01]  /*9a40*/  FMUL R35, R34, UR21 ;  /* 0x0000001522237c20 */ /* 0x000fe20008400000 */
[----:B------:R-:W-:-:S03]  /*9a50*/  IMAD.X R34, RZ, RZ, R37, P1 ;  /* 0x000000ffff227224 */ /* 0x000fc600008e0625 */
[----:B------:R-:W-:Y:S01]  /*9a60*/  FFMA R35, R228, UR20, R35 ;  /* 0x00000014e4237c23 */ /* 0x000fe20008000023 */
[----:B------:R-:W-:-:S04]  /*9a70*/  IMAD R34, R34, UR6, RZ ;  /* 0x0000000622227c24 */ /* 0x000fc8000f8e02ff */
[----:B------:R-:W-:Y:S01]  /*9a80*/  F2FP.SATFINITE.E4M3.F32.PACK_AB_MERGE_C R35, RZ, R35, RZ ;  /* 0x00000023ff23723e */ /* 0x000fe200048070ff */
[--C-:B------:R-:W-:Y:S01]  /*9a90*/  IMAD R47, R45, UR7, R34.reuse ;  /* 0x000000072d2f7c24 */ /* 0x100fe2000f8e0222 */
[----:B------:R-:W-:-:S03]  /*9aa0*/  PRMT R34, RZ, 0x7610, R34 ;  /* 0x00007610ff227816 */ /* 0x000fc60000000022 */
[----:B------:R1:W-:Y:S01]  /*9ab0*/  @!P2 STG.E.U8 desc[UR14][R32.64], R35 ;  /* 0x000000232000a986 */ /* 0x0003e2000c10110e */
[----:B------:R-:W-:Y:S05]  /*9ac0*/  @P4 BRA `(.L_x_36) ;  /* 0x0000000000044947 */ /* 0x000fea0003800000 */
[----:B------:R2:W5:Y:S02]  /*9ad0*/  LDG.E.U8 R34, desc[UR14][R24.64+0x1] ;  /* 0x0000010e18227981 */ /* 0x000564000c1e1100 */
.L_x_36:
[----:B------:R-:W-:Y:S05]  /*9ae0*/  BSYNC B1 ;  /* 0x0000000000017941 */ /* 0x000fea0003800000 */
.L_x_35:
[----:B-----5:R-:W-:Y:S01]  /*9af0*/  LOP3.LUT R43, R34, 0xff, RZ, 0xc0, !PT ;  /* 0x000000ff222b7812 */ /* 0x020fe200078ec0ff */
[----:B-1----:R-:W-:Y:S01]  /*9b00*/  IMAD.WIDE.U32 R34, R45, UR6, R38 ;  /* 0x000000062d227c25 */ /* 0x002fe2000f8e0026 */
[----:B------:R-:W-:Y:S02]  /*9b10*/  BSSY B1, `(.L_x_37) ;  /* 0x000000e000017945 */ /* 0x000fe40003800000 */
[----:B------:R-:W-:Y:S02]  /*9b20*/  F2FP.F16.E4M3.UNPACK_B R43, R43 ;  /* 0x0000002bff2b723e */ /* 0x000fe400020006ff */
[----:B------:R-:W-:-:S03]  /*9b30*/  IADD3 R34, P1, R34, UR8, RZ ;  /* 0x0000000822227c10 */ /* 0x000fc6000ff3e0ff */
[----:B------:R-:W-:Y:S01]  /*9b40*/  HADD2.F32 R43, -RZ, R43.H0_H0 ;  /* 0x2000002bff2b7230 */ /* 0x000fe20000004100 */
[----:B------:R-:W-:Y:S02]  /*9b50*/  IADD3.X R35, R35, UR9, R47, P1, !PT ;  /* 0x0000000923237c10 */ /* 0x000fe40008ffe42f */
[----:B------:R-:W-:Y:S02]  /*9b60*/  ISETP.GE.AND P1, PT, R40, 0x9, PT ;  /* 0x000000092800780c */ /* 0x000fe40003f26270 */
[----:B------:R-:W-:Y:S01]  /*9b70*/  FMUL R44, R43, UR21 ;  /* 0x000000152b2c7c20 */ /* 0x000fe20008400000 */
[----:B------:R-:W-:Y:S02]  /*9b80*/  PRMT R43, RZ, 0x7610, R43 ;  /* 0x00007610ff2b7816 */ /* 0x000fe4000000002b */
[----:B------:R-:W-:Y:S01]  /*9b90*/  ISETP.LT.OR P2, PT, R42, 0x1, !P1 ;  /* 0x000000012a00780c */ /* 0x000fe20004f41670 */
[----:B------:R-:W-:-:S05]  /*9ba0*/  FFMA R44, R227, UR20, R44 ;  /* 0x00000014e32c7c23 */ /* 0x000fca000800002c */
[----:B------:R-:W-:-:S05]  /*9bb0*/  F2FP.SATFINITE.E4M3.F32.PACK_AB_MERGE_C R45, RZ, R44, RZ ;  /* 0x0000002cff2d723e */ /* 0x000fca00048070ff */
[----:B------:R1:W-:Y:S02]  /*9bc0*/  @!P4 STG.E.U8 desc[UR14][R32.64+0x1], R45 ;  /* 0x0000012d2000c986 */ /* 0x0003e4000c10110e */
[----:B------:R-:W-:Y:S05]  /*9bd0*/  @P2 BRA `(.L_x_38) ;  /* 0x0000000000042947 */ /* 0x000fea0003800000 */
[----:B------:R4:W5:Y:S02]  /*9be0*/  LDG.E.U8 R43, desc[UR14][R34.64] ;  /* 0x0000000e222b7981 */ /* 0x000964000c1e1100 */
.L_x_38:
[----:B------:R-:W-:Y:S05]  /*9bf0*/  BSYNC B1 ;  /* 0x0000000000017941 */ /* 0x000fea0003800000 */
.L_x_37:
[----:B-----5:R-:W-:Y:S01]  /*9c00*/  LOP3.LUT R43, R43, 0xff, RZ, 0xc0, !PT ;  /* 0x000000ff2b2b7812 */ /* 0x020fe200078ec0ff */
[----:B------:R-:W-:Y:S01]  /*9c10*/  BSSY B1, `(.L_x_39) ;  /* 0x000000b000017945 */ /* 0x000fe20003800000 */
[----:B------:R-:W-:Y:S02]  /*9c20*/  ISETP.LT.OR P4, PT, R42, 0x2, !P1 ;  /* 0x000000022a00780c */ /* 0x000fe40004f81670 */
[----:B------:R-:W-:-:S05]  /*9c30*/  F2FP.F16.E4M3.UNPACK_B R43, R43 ;  /* 0x0000002bff2b723e */ /* 0x000fca00020006ff */
[----:B------:R-:W-:-:S05]  /*9c40*/  HADD2.F32 R43, -RZ, R43.H0_H0 ;  /* 0x2000002bff2b7230 */ /* 0x000fca0000004100 */
[----:B------:R-:W-:-:S04]  /*9c50*/  FMUL R43, R43, UR21 ;  /* 0x000000152b2b7c20 */ /* 0x000fc80008400000 */
[----:B------:R-:W-:-:S05]  /*9c60*/  FFMA R43, R226, UR20, R43 ;  /* 0x00000014e22b7c23 */ /* 0x000fca000800002b */
[----:B-1----:R-:W-:Y:S02]  /*9c70*/  F2FP.SATFINITE.E4M3.F32.PACK_AB_MERGE_C R45, RZ, R43, RZ ;  /* 0x0000002bff2d723e */ /* 0x002fe400048070ff */
[----:B------:R-:W-:-:S03]  /*9c80*/  PRMT R43, RZ, 0x7610, R43 ;  /* 0x00007610ff2b7816 */ /* 0x000fc6000000002b */
[----:B------:R1:W-:Y:S01]  /*9c90*/  @!P2 STG.E.U8 desc[UR14][R30.64], R45 ;  /* 0x0000002d1e00a986 */ /* 0x0003e2000c10110e */
[----:B------:R-:W-:Y:S05]  /*9ca0*/  @P4 BRA `(.L_x_40) ;  /* 0x0000000000044947 */ /* 0x000fea0003800000 */
[----:B------:R0:W5:Y:S02]  /*9cb0*/  LDG.E.U8 R43, desc[UR14][R34.64+0x1] ;  /* 0x0000010e222b7981 */ /* 0x000164000c1e1100 */
.L_x_40:
[----:B------:R-:W-:Y:S05]  /*9cc0*/  BSYNC B1 ;  /* 0x0000000000017941 */ /* 0x000fea0003800000 */
.L_x_39:
[----:B-----5:R-:W-:Y:S01]  /*9cd0*/  LOP3.LUT R43, R43, 0xff, RZ, 0xc0, !PT ;  /* 0x000000ff2b2b7812 */ /* 0x020fe200078ec0ff */
[----:B------:R-:W-:Y:S01]  /*9ce0*/  BSSY B1, `(.L_x_41) ;  /* 0x000000b000017945 */ /* 0x000fe20003800000 */
[----:B------:R-:W-:Y:S02]  /*9cf0*/  ISETP.LT.OR P2, PT, R42, 0x9, !P0 ;  /* 0x000000092a00780c */ /* 0x000fe40004741670 */
[----:B------:R-:W-:-:S05]  /*9d00*/  F2FP.F16.E4M3.UNPACK_B R43, R43 ;  /* 0x0000002bff2b723e */ /* 0x000fca00020006ff */
[----:B------:R-:W-:-:S05]  /*9d10*/  HADD2.F32 R43, -RZ, R43.H0_H0 ;  /* 0x2000002bff2b7230 */ /* 0x000fca0000004100 */
[----:B------:R-:W-:Y:S01]  /*9d20*/  FMUL R44, R43, UR21 ;  /* 0x000000152b2c7c20 */ /* 0x000fe20008400000 */
[----:B------:R-:W-:-:S03]  /*9d30*/  PRMT R43, RZ, 0x7610, R43 ;  /* 0x00007610ff2b7816 */ /* 0x000fc6000000002b */
[----:B------:R-:W-:-:S05]  /*9d40*/  FFMA R44, R225, UR20, R44 ;  /* 0x00000014e12c7c23 */ /* 0x000fca000800002c */
[----:B-1----:R-:W-:-:S05]  /*9d50*/  F2FP.SATFINITE.E4M3.F32.PACK_AB_MERGE_C R45, RZ, R44, RZ ;  /* 0x0000002cff2d723e */ /* 0x002fca00048070ff */
[----:B------:R1:W-:Y:S01]  /*9d60*/  @!P4 STG.E.U8 desc[UR14][R30.64+0x1], R45 ;  /* 0x0000012d1e00c986 */ /* 0x0003e2000c10110e */
[----:B------:R-:W-:Y:S05]  /*9d70*/  @P2 BRA `(.L_x_42) ;  /* 0x0000000000042947 */ /* 0x000fea0003800000 */
[----:B------:R0:W5:Y:S02]  /*9d80*/  LDG.E.U8 R43, desc[UR14][R24.64+0x8] ;  /* 0x0000080e182b7981 */ /* 0x000164000c1e1100 */
.L_x_42:
[----:B------:R-:W-:Y:S05]  /*9d90*/  BSYNC B1 ;  /* 0x0000000000017941 */ /* 0x000fea0003800000 */
.L_x_41:
        /* <DEDUP_REMOVED lines=12> */
.L_x_44:
[----:B------:R-:W-:Y:S05]  /*9e60*/  BSYNC B1 ;  /* 0x0000000000017941 */ /* 0x000fea0003800000 */
.L_x_43:
        /* <DEDUP_REMOVED lines=12> */
.L_x_46:
[----:B------:R-:W-:Y:S05]  /*9f30*/  BSYNC B1 ;  /* 0x0000000000017941 */ /* 0x000fea0003800000 */
.L_x_45:
        /* <DEDUP_REMOVED lines=12> */
.L_x_48:
[----:B------:R-:W-:Y:S05]  /*a000*/  BSYNC B1 ;  /* 0x0000000000017941 */ /* 0x000fea0003800000 */
.L_x_47:
        /* <DEDUP_REMOVED lines=12> */
.L_x_50:
[----:B------:R-:W-:Y:S05]  /*a0d0*/  BSYNC B1 ;  /* 0x0000000000017941 */ /* 0x000fea0003800000 */
.L_x_49:
        /* <DEDUP_REMOVED lines=12> */
.L_x_52:
[----:B------:R-:W-:Y:S05]  /*a1a0*/  BSYNC B1 ;  /* 0x0000000000017941 */ /* 0x000fea0003800000 */
.L_x_51:
        /* <DEDUP_REMOVED lines=12> */
.L_x_54:
[----:B------:R-:W-:Y:S05]  /*a270*/  BSYNC B1 ;  /* 0x0000000000017941 */ /* 0x000fea0003800000 */
.L_x_53:
        /* <DEDUP_REMOVED lines=12> */
.L_x_56:
[----:B------:R-:W-:Y:S05]  /*a340*/  BSYNC B1 ;  /* 0x0000000000017941 */ /* 0x000fea0003800000 */
.L_x_55:
        /* <DEDUP_REMOVED lines=12> */
.L_x_58:
[----:B------:R-:W-:Y:S05]  /*a410*/  BSYNC B1 ;  /* 0x0000000000017941 */ /* 0x000fea0003800000 */
.L_x_57:
        /* <DEDUP_REMOVED lines=12> */
.L_x_60:
[----:B------:R-:W-:Y:S05]  /*a4e0*/  BSYNC B1 ;  /* 0x0000000000017941 */ /* 0x000fea0003800000 */
.L_x_59:
[----:B-----5:R-:W-:Y:S01]  /*a4f0*/  LOP3.LUT R43, R43, 0xff, RZ, 0xc0, !PT ;  /* 0x000000ff2b2b7812 */ /* 0x020fe200078ec0ff */
[----:B------:R-:W-:Y:S01]  /*a500*/  BSSY B1, `(.L_x_61) ;  /* 0x000000b000017945 */ /* 0x000fe20003800000 */
[----:B------:R-:W-:Y:S02]  /*a510*/  ISETP.LT.OR P2, PT, R42, 0x19, !P1 ;  /* 0x000000192a00780c */ /* 0x000fe40004f41670 */
[----:B------:R-:W-:-:S05]  /*a520*/  F2FP.F16.E4M3.UNPACK_B R43, R43 ;  /* 0x0000002bff2b723e */ /* 0x000fca00020006ff */
[----:B------:R-:W-:-:S05]  /*a530*/  HADD2.F32 R43, -RZ, R43.H0_H0 ;  /* 0x2000002bff2b7230 */ /* 0x000fca0000004100 */
[----:B------:R-:W-:-:S04]  /*a540*/  FMUL R44, R43, UR21 ;  /* 0x000000152b2c7c20 */ /* 0x000fc80008400000 */
[----:B------:R-:W-:Y:S01]  /*a550*/  FFMA R44, R23, UR20, R44 ;  /* 0x00000014172c7c23 */ /* 0x000fe2000800002c */
[----:B------:R-:W-:-:S04]  /*a560*/  PRMT R23, RZ, 0x7610, R23 ;  /* 0x00007610ff177816 */ /* 0x000fc80000000017 */
[----:B------:R-:W-:-:S05]  /*a570*/  F2FP.SATFINITE.E4M3.F32.PACK_AB_MERGE_C R43, RZ, R44, RZ ;  /* 0x0000002cff2b723e */ /* 0x000fca00048070ff */
[----:B------:R0:W-:Y:S01]  /*a580*/  @!P4 STG.E.U8 desc[UR14][R32.64+0x19], R43 ;  /* 0x0000192b2000c986 */ /* 0x0001e2000c10110e */
[----:B------:R-:W-:Y:S05]  /*a590*/  @P2 BRA `(.L_x_62) ;  /* 0x0000000000042947 */ /* 0x000fea0003800000 */
[----:B------:R0:W5:Y:S02]  /*a5a0*/  LDG.E.U8 R23, desc[UR14][R34.64+0x18] ;  /* 0x0000180e22177981 */ /* 0x000164000c1e1100 */
.L_x_62:
[----:B------:R-:W-:Y:S05]  /*a5b0*/  BSYNC B1 ;  /* 0x0000000000017941 */ /* 0x000fea0003800000 */
.L_x_61:
        /* <DEDUP_REMOVED lines=12> */
.L_x_64:
[----:B------:R-:W-:Y:S05]  /*a680*/  BSYNC B1 ;  /* 0x0000000000017941 */ /* 0x000fea0003800000 */
.L_x_63:
        /* <DEDUP_REMOVED lines=8> */
[----:B0-----:R-:W-:-:S05]  /*a710*/  F2FP.SATFINITE.E4M3.F32.PACK_AB_MERGE_C R23, RZ, R22, RZ ;  /* 0x00000016ff17723e */ /* 0x001fca00048070ff */
[----:B------:R0:W-:Y:S01]  /*a720*/  @!P4 STG.E.U8 desc[UR14][R30.64+0x19], R23 ;  /* 0x000019171e00c986 */ /* 0x0001e2000c10110e */
[----:B------:R-:W-:Y:S05]  /*a730*/  @P2 BRA `(.L_x_66) ;  /* 0x0000000000042947 */ /* 0x000fea0003800000 */
[----:B------:R0:W5:Y:S02]  /*a740*/  LDG.E.U8 R21, desc[UR14][R24.64+0x20] ;  /* 0x0000200e18157981 */ /* 0x000164000c1e1100 */
.L_x_66:
[----:B------:R-:W-:Y:S05]  /*a750*/  BSYNC B1 ;  /* 0x0000000000017941 */ /* 0x000fea0003800000 */
.L_x_65:
        /* <DEDUP_REMOVED lines=12> */
.L_x_68:
[----:B------:R-:W-:Y:S05]  /*a820*/  BSYNC B1 ;  /* 0x0000000000017941 */ /* 0x000fea0003800000 */
.L_x_67:
        /* <DEDUP_REMOVED lines=12> */
.L_x_70:
[----:B------:R-:W-:Y:S05]  /*a8f0*/  BSYNC B1 ;  /* 0x0000000000017941 */ /* 0x000fea0003800000 */
.L_x_69:
        /* <DEDUP_REMOVED lines=12> */
.L_x_72:
[----:B------:R-:W-:Y:S05]  /*a9c0*/  BSYNC B1 ;  /* 0x0000000000017941 */ /* 0x000fea0003800000 */
.L_x_71:
        /* <DEDUP_REMOVED lines=12> */
.L_x_74:
[----:B------:R-:W-:Y:S05]  /*aa90*/  BSYNC B1 ;  /* 0x0000000000017941 */ /* 0x000fea0003800000 */
.L_x_73:
        /* <DEDUP_REMOVED lines=12> */
.L_x_76:
[----:B------:R-:W-:Y:S05]  /*ab60*/  BSYNC B1 ;  /* 0x0000000000017941 */ /* 0x000fea0003800000 */
.L_x_75:
        /* <DEDUP_REMOVED lines=12> */
.L_x_78:
[----:B------:R-:W-:Y:S05]  /*ac30*/  BSYNC B1 ;  /* 0x0000000000017941 */ /* 0x000fea0003800000 */
.L_x_77:
        /* <DEDUP_REMOVED lines=12> */
.L_x_80:
[----:B------:R-:W-:Y:S05]  /*ad00*/  BSYNC B1 ;  /* 0x0000000000017941 */ /* 0x000fea0003800000 */
.L_x_79:
        /* <DEDUP_REMOVED lines=12> */
.L_x_82:
[----:B------:R-:W-:Y:S05]  /*add0*/  BSYNC B1 ;  /* 0x0000000000017941 */ /* 0x000fea0003800000 */
.L_x_81:
        /* <DEDUP_REMOVED lines=12> */
.L_x_84:
[----:B------:R-:W-:Y:S05]  /*aea0*/  BSYNC B1 ;  /* 0x0000000000017941 */ /* 0x000fea0003800000 */
.L_x_83:
        /* <DEDUP_REMOVED lines=12> */
.L_x_86:
[----:B------:R-:W-:Y:S05]  /*af70*/  BSYNC B1 ;  /* 0x0000000000017941 */ /* 0x000fea0003800000 */
.L_x_85:
        /* <DEDUP_REMOVED lines=12> */
.L_x_88:
[----:B------:R-:W-:Y:S05]  /*b040*/  BSYNC B1 ;  /* 0x0000000000017941 */ /* 0x000fea0003800000 */
.L_x_87:
        /* <DEDUP_REMOVED lines=12> */
.L_x_90:
[----:B------:R-:W-:Y:S05]  /*b110*/  BSYNC B1 ;  /* 0x0000000000017941 */ /* 0x000fea0003800000 */
.L_x_89:
        /* <DEDUP_REMOVED lines=12> */
.L_x_92:
[----:B------:R-:W-:Y:S05]  /*b1e0*/  BSYNC B1 ;  /* 0x0000000000017941 */ /* 0x000fea0003800000 */
.L_x_91:
        /* <DEDUP_REMOVED lines=12> */
.L_x_94:
[----:B------:R-:W-:Y:S05]  /*b2b0*/  BSYNC B1 ;  /* 0x0000000000017941 */ /* 0x000fea0003800000 */
.L_x_93:
        /* <DEDUP_REMOVED lines=12> */
.L_x_96:
[----:B------:R-:W-:Y:S05]  /*b380*/  BSYNC B1 ;  /* 0x0000000000017941 */ /* 0x000fea0003800000 */
.L_x_95:
        /* <DEDUP_REMOVED lines=12> */
.L_x_98:
[----:B------:R-:W-:Y:S05]  /*b450*/  BSYNC B1 ;  /* 0x0000000000017941 */ /* 0x000fea0003800000 */
.L_x_97:
        /* <DEDUP_REMOVED lines=12> */
.L_x_100:
[----:B------:R-:W-:Y:S05]  /*b520*/  BSYNC B1 ;  /* 0x0000000000017941 */ /* 0x000fea0003800000 */
.L_x_99:
        /* <DEDUP_REMOVED lines=12> */
.L_x_102:
[----:B------:R-:W-:Y:S05]  /*b5f0*/  BSYNC B1 ;  /* 0x0000000000017941 */ /* 0x000fea0003800000 */
.L_x_101:
        /* <DEDUP_REMOVED lines=12> */
.L_x_104:
[----:B------:R-:W-:Y:S05]  /*b6c0*/  BSYNC B1 ;  /* 0x0000000000017941 */ /* 0x000fea0003800000 */
.L_x_103:
[----:B-----5:R-:W-:Y:S01]  /*b6d0*/  LOP3.LUT R2, R2, 0xff, RZ, 0xc0, !PT ;  /* 0x000000ff02027812 */ /* 0x020fe200078ec0ff */
[----:B------:R-:W-:Y:S01]  /*b6e0*/  BSSY B1, `(.L_x_105) ;  /* 0x000000b000017945 */ /* 0x000fe20003800000 */
[----:B------:R-:W-:Y:S02]  /*b6f0*/  ISETP.LT.OR P2, PT, R42, 0x49, !P0 ;  /* 0x000000492a00780c */ /* 0x000fe40004741670 */
[----:B------:R-:W-:-:S05]  /*b700*/  F2FP.F16.E4M3.UNPACK_B R2, R2 ;  /* 0x00000002ff02723e */ /* 0x000fca00020006ff */
[----:B------:R-:W-:-:S05]  /*b710*/  HADD2.F32 R2, -RZ, R2.H0_H0 ;  /* 0x20000002ff027230 */ /* 0x000fca0000004100 */
[----:B0-----:R-:W-:-:S04]  /*b720*/  FMUL R3, R2, UR21 ;  /* 0x0000001502037c20 */ /* 0x001fc80008400000 */
[----:B------:R-:W-:Y:S01]  /*b730*/  FFMA R3, R0, UR20, R3 ;  /* 0x0000001400037c23 */ /* 0x000fe20008000003 */
[----:B------:R-:W-:-:S04]  /*b740*/  PRMT R0, RZ, 0x7610, R0 ;  /* 0x00007610ff007816 */ /* 0x000fc80000000000 */
[----:B------:R-:W-:-:S05]  /*b750*/  F2FP.SATFINITE.E4M3.F32.PACK_AB_MERGE_C R3, RZ, R3, RZ ;  /* 0x00000003ff03723e */ /* 0x000fca00048070ff */
[----:B------:R0:W-:Y:S01]  /*b760*/  @!P4 STG.E.U8 desc[UR14][R30.64+0x41], R3 ;  /* 0x000041031e00c986 */ /* 0x0001e2000c10110e */
[----:B------:R-:W-:Y:S05]  /*b770*/  @P2 BRA `(.L_x_106) ;  /* 0x0000000000042947 */ /* 0x000fea0003800000 */
[----:B------:R0:W5:Y:S02]  /*b780*/  LDG.E.U8 R0, desc[UR14][R24.64+0x48] ;  /* 0x0000480e18007981 */ /* 0x000164000c1e1100 */
.L_x_106:
[----:B------:R-:W-:Y:S05]  /*b790*/  BSYNC B1 ;  /* 0x0000000000017941 */ /* 0x000fea0003800000 */
.L_x_105:
[----:B------:R-:W2:Y:S01]  /*b7a0*/  LDL.LU R2, [R1] ;  /* 0x0000000001027983 */ /* 0x000ea20000300800 */
[----:B-----5:R-:W-:Y:S01]  /*b7b0*/  LOP3.LUT R0, R0, 0xff, RZ, 0xc0, !PT ;  /* 0x000000ff00007812 */ /* 0x020fe200078ec0ff */
[----:B------:R-:W-:Y:S01]  /*b7c0*/  BSSY B1, `(.L_x_107) ;  /* 0x000000b000017945 */ /* 0x000fe20003800000 */
[----:B------:R-:W-:Y:S02]  /*b7d0*/  ISETP.LT.OR P4, PT, R42, 0x4a, !P0 ;  /* 0x0000004a2a00780c */ /* 0x000fe40004781670 */
[----:B------:R-:W-:-:S05]  /*b7e0*/  F2FP.F16.E4M3.UNPACK_B R0, R0 ;  /* 0x00000000ff00723e */ /* 0x000fca00020006ff */
[----:B------:R-:W-:-:S05]  /*b7f0*/  HADD2.F32 R0, -RZ, R0.H0_H0 ;  /* 0x20000000ff007230 */ /* 0x000fca0000004100 */
[----:B------:R-:W-:-:S04]  /*b800*/  FMUL R0, R0, UR21 ;  /* 0x0000001500007c20 */ /* 0x000fc80008400000 */
[----:B--2---:R-:W-:-:S05]  /*b810*/  FFMA R0, R2, UR20, R0 ;  /* 0x0000001402007c23 */ /* 0x004fca0008000000 */
[----:B0-----:R-:W-:Y:S02]  /*b820*/  F2FP.SATFINITE.E4M3.F32.PACK_AB_MERGE_C R3, RZ, R0, RZ ;  /* 0x00000000ff03723e */ /* 0x001fe400048070ff */
[----:B------:R-:W-:-:S03]  /*b830*/  PRMT R0, RZ, 0x7610, R0 ;  /* 0x00007610ff007816 */ /* 0x000fc60000000000 */
[----:B------:R0:W-:Y:S01]  /*b840*/  @!P2 STG.E.U8 desc[UR14][R32.64+0x48], R3 ;  /* 0x000048032000a986 */ /* 0x0001e2000c10110e */
[----:B------:R-:W-:Y:S05]  /*b850*/  @P4 BRA `(.L_x_108) ;  /* 0x0000000000044947 */ /* 0x000fea0003800000 */
[----:B------:R2:W5:Y:S02]  /*b860*/  LDG.E.U8 R0, desc[UR14][R24.64+0x49] ;  /* 0x0000490e18007981 */ /* 0x000564000c1e1100 */
.L_x_108:
[----:B------:R-:W-:Y:S05]  /*b870*/  BSYNC B1 ;  /* 0x0000000000017941 */ /* 0x000fea0003800000 */
.L_x_107:
[----:B------:R-:W3:Y:S01]  /*b880*/  LDL.LU R2, [R1+0x4] ;  /* 0x0000040001027983 */ /* 0x000ee20000300800 */
[----:B-----5:R-:W-:Y:S01]  /*b890*/  LOP3.LUT R0, R0, 0xff, RZ, 0xc0, !PT ;  /* 0x000000ff00007812 */ /* 0x020fe200078ec0ff */
[----:B------:R-:W-:Y:S01]  /*b8a0*/  BSSY B1, `(.L_x_109) ;  /* 0x000000b000017945 */ /* 0x000fe20003800000 */
[----:B------:R-:W-:Y:S02]  /*b8b0*/  ISETP.LT.OR P2, PT, R42, 0x49, !P1 ;  /* 0x000000492a00780c */ /* 0x000fe40004f41670 */
[----:B------:R-:W-:-:S05]  /*b8c0*/  F2FP.F16.E4M3.UNPACK_B R0, R0 ;  /* 0x00000000ff00723e */ /* 0x000fca00020006ff */
[----:B------:R-:W-:-:S05]  /*b8d0*/  HADD2.F32 R0, -RZ, R0.H0_H0 ;  /* 0x20000000ff007230 */ /* 0x000fca0000004100 */
[----:B------:R-:W-:-:S04]  /*b8e0*/  FMUL R0, R0, UR21 ;  /* 0x0000001500007c20 */ /* 0x000fc80008400000 */
[----:B---3--:R-:W-:-:S05]  /*b8f0*/  FFMA R0, R2, UR20, R0 ;  /* 0x0000001402007c23 */ /* 0x008fca0008000000 */
[----:B0-----:R-:W-:Y:S02]  /*b900*/  F2FP.SATFINITE.E4M3.F32.PACK_AB_MERGE_C R3, RZ, R0, RZ ;  /* 0x00000000ff03723e */ /* 0x001fe400048070ff */
[----:B------:R-:W-:-:S03]  /*b910*/  PRMT R0, RZ, 0x7610, R0 ;  /* 0x00007610ff007816 */ /* 0x000fc60000000000 */
[----:B------:R0:W-:Y:S01]  /*b920*/  @!P4 STG.E.U8 desc[UR14][R32.64+0x49], R3 ;  /* 0x000049032000c986 */ /* 0x0001e2000c10110e */
[----:B------:R-:W-:Y:S05]  /*b930*/  @P2 BRA `(.L_x_110) ;  /* 0x0000000000042947 */ /* 0x000fea0003800000 */
[----:B------:R3:W5:Y:S02]  /*b940*/  LDG.E.U8 R0, desc[UR14][R34.64+0x48] ;  /* 0x0000480e22007981 */ /* 0x000764000c1e1100 */
.L_x_110:
[----:B------:R-:W-:Y:S05]  /*b950*/  BSYNC B1 ;  /* 0x0000000000017941 */ /* 0x000fea0003800000 */
.L_x_109:
[----:B------:R-:W2:Y:S01]  /*b960*/  LDL.LU R2, [R1+0x8] ;  /* 0x0000080001027983 */ /* 0x000ea20000300800 */
        /* <DEDUP_REMOVED lines=12> */
.L_x_112:
[----:B------:R-:W-:Y:S05]  /*ba30*/  BSYNC B1 ;  /* 0x0000000000017941 */ /* 0x000fea0003800000 */
.L_x_111:
        /* <DEDUP_REMOVED lines=13> */
.L_x_114:
[----:B------:R-:W-:Y:S05]  /*bb10*/  BSYNC B1 ;  /* 0x0000000000017941 */ /* 0x000fea0003800000 */
.L_x_113:
        /* <DEDUP_REMOVED lines=13> */
.L_x_116:
[----:B------:R-:W-:Y:S05]  /*bbf0*/  BSYNC B1 ;  /* 0x0000000000017941 */ /* 0x000fea0003800000 */
.L_x_115:
        /* <DEDUP_REMOVED lines=13> */
.L_x_118:
[----:B------:R-:W-:Y:S05]  /*bcd0*/  BSYNC B1 ;  /* 0x0000000000017941 */ /* 0x000fea0003800000 */
.L_x_117:
        /* <DEDUP_REMOVED lines=13> */
.L_x_120:
[----:B------:R-:W-:Y:S05]  /*bdb0*/  BSYNC B1 ;  /* 0x0000000000017941 */ /* 0x000fea0003800000 */
.L_x_119:
        /* <DEDUP_REMOVED lines=13> */
.L_x_122:
[----:B------:R-:W-:Y:S05]  /*be90*/  BSYNC B1 ;  /* 0x0000000000017941 */ /* 0x000fea0003800000 */
.L_x_121:
        /* <DEDUP_REMOVED lines=13> */
.L_x_124:
[----:B------:R-:W-:Y:S05]  /*bf70*/  BSYNC B1 ;  /* 0x0000000000017941 */ /* 0x000fea0003800000 */
.L_x_123:
        /* <DEDUP_REMOVED lines=13> */
.L_x_126:
[----:B------:R-:W-:Y:S05]  /*c050*/  BSYNC B1 ;  /* 0x0000000000017941 */ /* 0x000fea0003800000 */
.L_x_125:
        /* <DEDUP_REMOVED lines=13> */
.L_x_128:
[----:B------:R-:W-:Y:S05]  /*c130*/  BSYNC B1 ;  /* 0x0000000000017941 */ /* 0x000fea0003800000 */
.L_x_127:
        /* <DEDUP_REMOVED lines=13> */
.L_x_130:
[----:B------:R-:W-:Y:S05]  /*c210*/  BSYNC B1 ;  /* 0x0000000000017941 */ /* 0x000fea0003800000 */
.L_x_129:
        /* <DEDUP_REMOVED lines=13> */
.L_x_132:
[----:B------:R-:W-:Y:S05]  /*c2f0*/  BSYNC B1 ;  /* 0x0000000000017941 */ /* 0x000fea0003800000 */
.L_x_131:
        /* <DEDUP_REMOVED lines=13> */
.L_x_134:
[----:B------:R-:W-:Y:S05]  /*c3d0*/  BSYNC B1 ;  /* 0x0000000000017941 */ /* 0x000fea0003800000 */
.L_x_133:
        /* <DEDUP_REMOVED lines=13> */
.L_x_136:
[----:B------:R-:W-:Y:S05]  /*c4b0*/  BSYNC B1 ;  /* 0x0000000000017941 */ /* 0x000fea0003800000 */
.L_x_135:
        /* <DEDUP_REMOVED lines=13> */
.L_x_138:
[----:B------:R-:W-:Y:S05]  /*c590*/  BSYNC B1 ;  /* 0x0000000000017941 */ /* 0x000fea0003800000 */
.L_x_137:
        /* <DEDUP_REMOVED lines=13> */
.L_x_140:
[----:B------:R-:W-:Y:S05]  /*c670*/  BSYNC B1 ;  /* 0x0000000000017941 */ /* 0x000fea0003800000 */
.L_x_139:
        /* <DEDUP_REMOVED lines=13> */
.L_x_142:
[----:B------:R-:W-:Y:S05]  /*c750*/  BSYNC B1 ;  /* 0x0000000000017941 */ /* 0x000fea0003800000 */
.L_x_141:
        /* <DEDUP_REMOVED lines=13> */
.L_x_144:
[----:B------:R-:W-:Y:S05]  /*c830*/  BSYNC B1 ;  /* 0x0000000000017941 */ /* 0x000fea0003800000 */
.L_x_143:
        /* <DEDUP_REMOVED lines=13> */
.L_x_146:
[----:B------:R-:W-:Y:S05]  /*c910*/  BSYNC B1 ;  /* 0x0000000000017941 */ /* 0x000fea0003800000 */
.L_x_145:
        /* <DEDUP_REMOVED lines=13> */
.L_x_148:
[----:B------:R-:W-:Y:S05]  /*c9f0*/  BSYNC B1 ;  /* 0x0000000000017941 */ /* 0x000fea0003800000 */
.L_x_147:
        /* <DEDUP_REMOVED lines=13> */
.L_x_150:
[----:B------:R-:W-:Y:S05]  /*cad0*/  BSYNC B1 ;  /* 0x0000000000017941 */ /* 0x000fea0003800000 */
.L_x_149:
        /* <DEDUP_REMOVED lines=13> */
.L_x_152:
[----:B------:R-:W-:Y:S05]  /*cbb0*/  BSYNC B1 ;  /* 0x0000000000017941 */ /* 0x000fea0003800000 */
.L_x_151:
        /* <DEDUP_REMOVED lines=13> */
.L_x_154:
[----:B------:R-:W-:Y:S05]  /*cc90*/  BSYNC B1 ;  /* 0x0000000000017941 */ /* 0x000fea0003800000 */
.L_x_153:
        /* <DEDUP_REMOVED lines=13> */
.L_x_156:
[----:B------:R-:W-:Y:S05]  /*cd70*/  BSYNC B1 ;  /* 0x0000000000017941 */ /* 0x000fea0003800000 */
.L_x_155:
        /* <DEDUP_REMOVED lines=13> */
.L_x_158:
[----:B------:R-:W-:Y:S05]  /*ce50*/  BSYNC B1 ;  /* 0x0000000000017941 */ /* 0x000fea0003800000 */
.L_x_157:
        /* <DEDUP_REMOVED lines=13> */
.L_x_160:
[----:B------:R-:W-:Y:S05]  /*cf30*/  BSYNC B1 ;  /* 0x0000000000017941 */ /* 0x000fea0003800000 */
.L_x_159:
        /* <DEDUP_REMOVED lines=13> */
.L_x_162:
[----:B------:R-:W-:Y:S05]  /*d010*/  BSYNC B1 ;  /* 0x0000000000017941 */ /* 0x000fea0003800000 */
.L_x_161:
        /* <DEDUP_REMOVED lines=13> */
.L_x_164:
[----:B------:R-:W-:Y:S05]  /*d0f0*/  BSYNC B1 ;  /* 0x0000000000017941 */ /* 0x000fea0003800000 */
.L_x_163:
        /* <DEDUP_REMOVED lines=13> */
.L_x_166:
[----:B------:R-:W-:Y:S05]  /*d1d0*/  BSYNC B1 ;  /* 0x0000000000017941 */ /* 0x000fea0003800000 */
.L_x_165:
        /* <DEDUP_REMOVED lines=13> */
.L_x_168:
[----:B------:R-:W-:Y:S05]  /*d2b0*/  BSYNC B1 ;  /* 0x0000000000017941 */ /* 0x000fea0003800000 */
.L_x_167:
        /* <DEDUP_REMOVED lines=13> */
.L_x_170:
[----:B------:R-:W-:Y:S05]  /*d390*/  BSYNC B1 ;  /* 0x0000000000017941 */ /* 0x000fea0003800000 */
.L_x_169:
        /* <DEDUP_REMOVED lines=13> */
.L_x_172:
[----:B------:R-:W-:Y:S05]  /*d470*/  BSYNC B1 ;  /* 0x0000000000017941 */ /* 0x000fea0003800000 */
.L_x_171:
        /* <DEDUP_REMOVED lines=13> */
.L_x_174:
[----:B------:R-:W-:Y:S05]  /*d550*/  BSYNC B1 ;  /* 0x0000000000017941 */ /* 0x000fea0003800000 */
.L_x_173:
        /* <DEDUP_REMOVED lines=13> */
.L_x_176:
[----:B------:R-:W-:Y:S05]  /*d630*/  BSYNC B1 ;  /* 0x0000000000017941 */ /* 0x000fea0003800000 */
.L_x_175:
        /* <DEDUP_REMOVED lines=13> */
.L_x_178:
[----:B------:R-:W-:Y:S05]  /*d710*/  BSYNC B1 ;  /* 0x0000000000017941 */ /* 0x000fea0003800000 */
.L_x_177:
        /* <DEDUP_REMOVED lines=13> */
.L_x_180:
[----:B------:R-:W-:Y:S05]  /*d7f0*/  BSYNC B1 ;  /* 0x0000000000017941 */ /* 0x000fea0003800000 */
.L_x_179:
        /* <DEDUP_REMOVED lines=13> */
.L_x_182:
[----:B------:R-:W-:Y:S05]  /*d8d0*/  BSYNC B1 ;  /* 0x0000000000017941 */ /* 0x000fea0003800000 */
.L_x_181:
        /* <DEDUP_REMOVED lines=13> */
.L_x_184:
[----:B------:R-:W-:Y:S05]  /*d9b0*/  BSYNC B1 ;  /* 0x0000000000017941 */ /* 0x000fea0003800000 */
.L_x_183:
        /* <DEDUP_REMOVED lines=13> */
.L_x_186:
[----:B------:R-:W-:Y:S05]  /*da90*/  BSYNC B1 ;  /* 0x0000000000017941 */ /* 0x000fea0003800000 */
.L_x_185:
        /* <DEDUP_REMOVED lines=13> */
.L_x_188:
[----:B------:R-:W-:Y:S05]  /*db70*/  BSYNC B1 ;  /* 0x0000000000017941 */ /* 0x000fea0003800000 */
.L_x_187:
        /* <DEDUP_REMOVED lines=13> */
.L_x_190:
[----:B------:R-:W-:Y:S05]  /*dc50*/  BSYNC B1 ;  /* 0x0000000000017941 */ /* 0x000fea0003800000 */
.L_x_189:
        /* <DEDUP_REMOVED lines=13> */
.L_x_192:
[----:B------:R-:W-:Y:S05]  /*dd30*/  BSYNC B1 ;  /* 0x0000000000017941 */ /* 0x000fea0003800000 */
.L_x_191:
        /* <DEDUP_REMOVED lines=13> */
.L_x_194:
[----:B------:R-:W-:Y:S05]  /*de10*/  BSYNC B1 ;  /* 0x0000000000017941 */ /* 0x000fea0003800000 */
.L_x_193:
        /* <DEDUP_REMOVED lines=13> */
.L_x_196:
[----:B------:R-:W-:Y:S05]  /*def0*/  BSYNC B1 ;  /* 0x0000000000017941 */ /* 0x000fea0003800000 */
.L_x_195:
        /* <DEDUP_REMOVED lines=13> */
.L_x_198:
[----:B------:R-:W-:Y:S05]  /*dfd0*/  BSYNC B1 ;  /* 0x0000000000017941 */ /* 0x000fea0003800000 */
.L_x_197:
        /* <DEDUP_REMOVED lines=13> */
.L_x_200:
[----:B------:R-:W-:Y:S05]  /*e0b0*/  BSYNC B1 ;  /* 0x0000000000017941 */ /* 0x000fea0003800000 */
.L_x_199:
        /* <DEDUP_REMOVED lines=13> */
.L_x_202:
[----:B------:R-:W-:Y:S05]  /*e190*/  BSYNC B1 ;  /* 0x0000000000017941 */ /* 0x000fea0003800000 */
.L_x_201:
        /* <DEDUP_REMOVED lines=13> */
.L_x_204:
[----:B------:R-:W-:Y:S05]  /*e270*/  BSYNC B1 ;  /* 0x0000000000017941 */ /* 0x000fea0003800000 */
.L_x_203:
        /* <DEDUP_REMOVED lines=13> */
.L_x_206:
[----:B------:R-:W-:Y:S05]  /*e350*/  BSYNC B1 ;  /* 0x0000000000017941 */ /* 0x000fea0003800000 */
.L_x_205:
        /* <DEDUP_REMOVED lines=13> */
.L_x_208:
[----:B------:R-:W-:Y:S05]  /*e430*/  BSYNC B1 ;  /* 0x0000000000017941 */ /* 0x000fea0003800000 */
.L_x_207:
        /* <DEDUP_REMOVED lines=13> */
.L_x_210:
[----:B------:R-:W-:Y:S05]  /*e510*/  BSYNC B1 ;  /* 0x0000000000017941 */ /* 0x000fea0003800000 */
.L_x_209:
        /* <DEDUP_REMOVED lines=13> */
.L_x_212:
[----:B------:R-:W-:Y:S05]  /*e5f0*/  BSYNC B1 ;  /* 0x0000000000017941 */ /* 0x000fea0003800000 */
.L_x_211:
        /* <DEDUP_REMOVED lines=13> */
.L_x_214:
[----:B------:R-:W-:Y:S05]  /*e6d0*/  BSYNC B1 ;  /* 0x0000000000017941 */ /* 0x000fea0003800000 */
.L_x_213:
        /* <DEDUP_REMOVED lines=13> */
.L_x_216:
[----:B------:R-:W-:Y:S05]  /*e7b0*/  BSYNC B1 ;  /* 0x0000000000017941 */ /* 0x000fea0003800000 */
.L_x_215:
        /* <DEDUP_REMOVED lines=13> */
.L_x_218:
[----:B------:R-:W-:Y:S05]  /*e890*/  BSYNC B1 ;  /* 0x0000000000017941 */ /* 0x000fea0003800000 */
.L_x_217:
        /* <DEDUP_REMOVED lines=13> */
.L_x_220:
[----:B------:R-:W-:Y:S05]  /*e970*/  BSYNC B1 ;  /* 0x0000000000017941 */ /* 0x000fea0003800000 */
.L_x_219:
        /* <DEDUP_REMOVED lines=13> */
.L_x_222:
[----:B------:R-:W-:Y:S05]  /*ea50*/  BSYNC B1 ;  /* 0x0000000000017941 */ /* 0x000fea0003800000 */
.L_x_221:
        /* <DEDUP_REMOVED lines=13> */
.L_x_224:
[----:B------:R-:W-:Y:S05]  /*eb30*/  BSYNC B1 ;  /* 0x0000000000017941 */ /* 0x000fea0003800000 */
.L_x_223:
[----:B------:R-:W3:Y:S01]  /*eb40*/  LDL.LU R6, [R1+0xec] ;  /* 0x0000ec0001067983 */ /* 0x000ee20000300800 */
[----:B-----5:R-:W-:Y:S01]  /*eb50*/  LOP3.LUT R0, R0, 0xff, RZ, 0xc0, !PT ;  /* 0x000000ff00007812 */ /* 0x020fe200078ec0ff */
[----:B------:R-:W-:Y:S01]  /*eb60*/  BSSY B1, `(.L_x_225) ;  /* 0x0000013000017945 */ /* 0x000fe20003800000 */
[----:B------:R-:W-:Y:S02]  /*eb70*/  IADD3 R5, P0, R36, 0x80, RZ ;  /* 0x0000008024057810 */ /* 0x000fe40007f1e0ff */
[----:B------:R-:W-:-:S03]  /*eb80*/  F2FP.F16.E4M3.UNPACK_B R0, R0 ;  /* 0x00000000ff00723e */ /* 0x000fc600020006ff */
[----:B------:R-:W-:Y:S01]  /*eb90*/  IMAD.X R2, RZ, RZ, R37, P0 ;  /* 0x000000ffff027224 */ /* 0x000fe200000e0625 */
[----:B------:R-:W-:Y:S01]  /*eba0*/  ISETP.GE.AND P0, PT, R40, 0x81, PT ;  /* 0x000000812800780c */ /* 0x000fe20003f06270 */
[----:B------:R-:W-:Y:S02]  /*ebb0*/  HADD2.F32 R0, -RZ, R0.H0_H0 ;  /* 0x20000000ff007230 */ /* 0x000fe40000004100 */
[----:B------:R-:W-:Y:S01]  /*ebc0*/  IMAD R4, R2, UR6, RZ ;  /* 0x0000000602047c24 */ /* 0x000fe2000f8e02ff */
[----:B------:R-:W-:Y:S01]  /*ebd0*/  ISETP.LT.OR P4, PT, R42, 0x1, !P0 ;  /* 0x000000012a00780c */ /* 0x000fe20004781670 */
[----:B0-----:R-:W-:-:S04]  /*ebe0*/  IMAD.WIDE.U32 R2, R5, UR6, R38 ;  /* 0x0000000605027c25 */ /* 0x001fc8000f8e0026 */
[----:B------:R-:W-:Y:S01]  /*ebf0*/  FMUL R0, R0, UR21 ;  /* 0x0000001500007c20 */ /* 0x000fe20008400000 */
[----:B------:R-:W-:Y:S01]  /*ec00*/  IMAD R5, R5, UR7, R4 ;  /* 0x0000000705057c24 */ /* 0x000fe2000f8e0204 */
[----:B------:R-:W-:-:S04]  /*ec10*/  IADD3 R2, P2, R2, UR8, RZ ;  /* 0x0000000802027c10 */ /* 0x000fc8000ff5e0ff */
[----:B------:R-:W-:Y:S01]  /*ec20*/  IADD3.X R3, R3, UR9, R5, P2, !PT ;  /* 0x0000000903037c10 */ /* 0x000fe200097fe405 */
[----:B---3--:R-:W-:-:S05]  /*ec30*/  FFMA R0, R6, UR20, R0 ;  /* 0x0000001406007c23 */ /* 0x008fca0008000000 */
[----:B------:R-:W-:Y:S02]  /*ec40*/  F2FP.SATFINITE.E4M3.F32.PACK_AB_MERGE_C R7, RZ, R0, RZ ;  /* 0x00000000ff07723e */ /* 0x000fe400048070ff */
[----:B------:R-:W-:-:S03]  /*ec50*/  PRMT R0, RZ, 0x7610, R0 ;  /* 0x00007610ff007816 */ /* 0x000fc60000000000 */
[----:B------:R0:W-:Y:S01]  /*ec60*/  @!P1 STG.E.U8 desc[UR14][R30.64+0xb9], R7 ;  /* 0x0000b9071e009986 */ /* 0x0001e2000c10110e */
[----:B------:R-:W-:Y:S05]  /*ec70*/  @P4 BRA `(.L_x_226) ;  /* 0x0000000000044947 */ /* 0x000fea0003800000 */
[----:B------:R3:W5:Y:S02]  /*ec80*/  LDG.E.U8 R0, desc[UR14][R2.64] ;  /* 0x0000000e02007981 */ /* 0x000764000c1e1100 */
.L_x_226:
[----:B------:R-:W-:Y:S05]  /*ec90*/  BSYNC B1 ;  /* 0x0000000000017941 */ /* 0x000fea0003800000 */
.L_x_225:
        /* <DEDUP_REMOVED lines=8> */
[----:B------:R-:W-:Y:S02]  /*ed20*/  F2FP.SATFINITE.E4M3.F32.PACK_AB_MERGE_C R5, RZ, R0, RZ ;  /* 0x00000000ff05723e */ /* 0x000fe400048070ff */
[----:B------:R-:W-:-:S03]  /*ed30*/  PRMT R0, RZ, 0x7610, R0 ;  /* 0x00007610ff007816 */ /* 0x000fc60000000000 */
[----:B------:R2:W-:Y:S01]  /*ed40*/  @!P4 STG.E.U8 desc[UR14][R28.64], R5 ;  /* 0x000000051c00c986 */ /* 0x0005e2000c10110e */
[----:B------:R-:W-:Y:S05]  /*ed50*/  @P2 BRA `(.L_x_228) ;  /* 0x0000000000042947 */ /* 0x000fea0003800000 */
[----:B------:R0:W5:Y:S02]  /*ed60*/  LDG.E.U8 R0, desc[UR14][R2.64+0x1] ;  /* 0x0000010e02007981 */ /* 0x000164000c1e1100 */
.L_x_228:
[----:B------:R-:W-:Y:S05]  /*ed70*/  BSYNC B1 ;  /* 0x0000000000017941 */ /* 0x000fea0003800000 */
.L_x_227:
[----:B------:R-:W3:Y:S01]  /*ed80*/  LDL.LU R4, [R1+0xf4] ;  /* 0x0000f40001047983 */ /* 0x000ee20000300800 */
[----:B-----5:R-:W-:Y:S01]  /*ed90*/  LOP3.LUT R0, R0, 0xff, RZ, 0xc0, !PT ;  /* 0x000000ff00007812 */ /* 0x020fe200078ec0ff */
[----:B------:R-:W-:Y:S01]  /*eda0*/  BSSY B1, `(.L_x_229) ;  /* 0x0000013000017945 */ /* 0x000fe20003800000 */
[----:B--2---:R-:W-:Y:S02]  /*edb0*/  IADD3 R5, P1, R36, 0x88, RZ ;  /* 0x0000008824057810 */ /* 0x004fe40007f3e0ff */
[----:B------:R-:W-:-:S03]  /*edc0*/  F2FP.F16.E4M3.UNPACK_B R0, R0 ;  /* 0x00000000ff00723e */ /* 0x000fc600020006ff */
[----:B------:R-:W-:Y:S01]  /*edd0*/  IMAD.X R36, RZ, RZ, R37, P1 ;  /* 0x000000ffff247224 */ /* 0x000fe200008e0625 */
[----:B------:R-:W-:Y:S01]  /*ede0*/  ISETP.GE.AND P1, PT, R40, 0x89, PT ;  /* 0x000000892800780c */ /* 0x000fe20003f26270 */
[----:B------:R-:W-:Y:S02]  /*edf0*/  HADD2.F32 R0, -RZ, R0.H0_H0 ;  /* 0x20000000ff007230 */ /* 0x000fe40000004100 */
[----:B------:R-:W-:Y:S01]  /*ee00*/  IMAD R36, R36, UR6, RZ ;  /* 0x0000000624247c24 */ /* 0x000fe2000f8e02ff */
[----:B------:R-:W-:Y:S01]  /*ee10*/  ISETP.LT.OR P5, PT, R42, 0x1, !P1 ;  /* 0x000000012a00780c */ /* 0x000fe20004fa1670 */
[----:B------:R-:W-:-:S04]  /*ee20*/  IMAD.WIDE.U32 R38, R5, UR6, R38 ;  /* 0x0000000605267c25 */ /* 0x000fc8000f8e0026 */
[----:B------:R-:W-:Y:S01]  /*ee30*/  FMUL R0, R0, UR21 ;  /* 0x0000001500007c20 */ /* 0x000fe20008400000 */
[----:B------:R-:W-:-:S03]  /*ee40*/  IMAD R5, R5, UR7, R36 ;  /* 0x0000000705057c24 */ /* 0x000fc6000f8e0224 */
[----:B---3--:R-:W-:Y:S01]  /*ee50*/  FFMA R0, R4, UR20, R0 ;  /* 0x0000001404007c23 */ /* 0x008fe20008000000 */
[----:B------:R-:W-:-:S04]  /*ee60*/  IADD3 R4, P4, R38, UR8, RZ ;  /* 0x0000000826047c10 */ /* 0x000fc8000ff9e0ff */
[----:B0-----:R-:W-:Y:S02]  /*ee70*/  F2FP.SATFINITE.E4M3.F32.PACK_AB_MERGE_C R7, RZ, R0, RZ ;  /* 0x00000000ff07723e */ /* 0x001fe400048070ff */
[----:B------:R-:W-:Y:S02]  /*ee80*/  IADD3.X R5, R39, UR9, R5, P4, !PT ;  /* 0x0000000927057c10 */ /* 0x000fe4000a7fe405 */
[----:B------:R-:W-:Y:S01]  /*ee90*/  PRMT R0, RZ, 0x7610, R0 ;  /* 0x00007610ff007816 */ /* 0x000fe20000000000 */
[----:B------:R0:W-:Y:S01]  /*eea0*/  @!P2 STG.E.U8 desc[UR14][R28.64+0x1], R7 ;  /* 0x000001071c00a986 */ /* 0x0001e2000c10110e */
[----:B------:R-:W-:Y:S05]  /*eeb0*/  @P5 BRA `(.L_x_230) ;  /* 0x0000000000045947 */ /* 0x000fea0003800000 */
[----:B------:R2:W5:Y:S02]  /*eec0*/  LDG.E.U8 R0, desc[UR14][R4.64] ;  /* 0x0000000e04007981 */ /* 0x000564000c1e1100 */
.L_x_230:
[----:B------:R-:W-:Y:S05]  /*eed0*/  BSYNC B1 ;  /* 0x0000000000017941 */ /* 0x000fea0003800000 */
.L_x_229:
        /* <DEDUP_REMOVED lines=13> */
.L_x_232:
[----:B------:R-:W-:Y:S05]  /*efb0*/  BSYNC B1 ;  /* 0x0000000000017941 */ /* 0x000fea0003800000 */
.L_x_231:
        /* <DEDUP_REMOVED lines=13> */
.L_x_234:
[----:B------:R-:W-:Y:S05]  /*f090*/  BSYNC B1 ;  /* 0x0000000000017941 */ /* 0x000fea0003800000 */
.L_x_233:
        /* <DEDUP_REMOVED lines=13> */
.L_x_236:
[----:B------:R-:W-:Y:S05]  /*f170*/  BSYNC B1 ;  /* 0x0000000000017941 */ /* 0x000fea0003800000 */
.L_x_235:
        /* <DEDUP_REMOVED lines=13> */
.L_x_238:
[----:B------:R-:W-:Y:S05]  /*f250*/  BSYNC B1 ;  /* 0x0000000000017941 */ /* 0x000fea0003800000 */
.L_x_237:
        /* <DEDUP_REMOVED lines=13> */
.L_x_240:
[----:B------:R-:W-:Y:S05]  /*f330*/  BSYNC B1 ;  /* 0x0000000000017941 */ /* 0x000fea0003800000 */
.L_x_239:
        /* <DEDUP_REMOVED lines=13> */
.L_x_242:
[----:B------:R-:W-:Y:S05]  /*f410*/  BSYNC B1 ;  /* 0x0000000000017941 */ /* 0x000fea0003800000 */
.L_x_241:
        /* <DEDUP_REMOVED lines=13> */
.L_x_244:
[----:B------:R-:W-:Y:S05]  /*f4f0*/  BSYNC B1 ;  /* 0x0000000000017941 */ /* 0x000fea0003800000 */
.L_x_243:
        /* <DEDUP_REMOVED lines=13> */
.L_x_246:
[----:B------:R-:W-:Y:S05]  /*f5d0*/  BSYNC B1 ;  /* 0x0000000000017941 */ /* 0x000fea0003800000 */
.L_x_245:
        /* <DEDUP_REMOVED lines=13> */
.L_x_248:
[----:B------:R-:W-:Y:S05]  /*f6b0*/  BSYNC B1 ;  /* 0x0000000000017941 */ /* 0x000fea0003800000 */
.L_x_247:
        /* <DEDUP_REMOVED lines=13> */
.L_x_250:
[----:B------:R-:W-:Y:S05]  /*f790*/  BSYNC B1 ;  /* 0x0000000000017941 */ /* 0x000fea0003800000 */
.L_x_249:
        /* <DEDUP_REMOVED lines=13> */
.L_x_252:
[----:B------:R-:W-:Y:S05]  /*f870*/  BSYNC B1 ;  /* 0x0000000000017941 */ /* 0x000fea0003800000 */
.L_x_251:
        /* <DEDUP_REMOVED lines=13> */
.L_x_254:
[----:B------:R-:W-:Y:S05]  /*f950*/  BSYNC B1 ;  /* 0x0000000000017941 */ /* 0x000fea0003800000 */
.L_x_253:
        /* <DEDUP_REMOVED lines=13> */
.L_x_256:
[----:B------:R-:W-:Y:S05]  /*fa30*/  BSYNC B1 ;  /* 0x0000000000017941 */ /* 0x000fea0003800000 */
.L_x_255:
        /* <DEDUP_REMOVED lines=13> */
.L_x_258:
[----:B------:R-:W-:Y:S05]  /*fb10*/  BSYNC B1 ;  /* 0x0000000000017941 */ /* 0x000fea0003800000 */
.L_x_257:
        /* <DEDUP_REMOVED lines=13> */
.L_x_260:
[----:B------:R-:W-:Y:S05]  /*fbf0*/  BSYNC B1 ;  /* 0x0000000000017941 */ /* 0x000fea0003800000 */
.L_x_259:
        /* <DEDUP_REMOVED lines=13> */
.L_x_262:
[----:B------:R-:W-:Y:S05]  /*fcd0*/  BSYNC B1 ;  /* 0x0000000000017941 */ /* 0x000fea0003800000 */
.L_x_261:
        /* <DEDUP_REMOVED lines=13> */
.L_x_264:
[----:B------:R-:W-:Y:S05]  /*fdb0*/  BSYNC B1 ;  /* 0x0000000000017941 */ /* 0x000fea0003800000 */
.L_x_263:
        /* <DEDUP_REMOVED lines=13> */
.L_x_266:
[----:B------:R-:W-:Y:S05]  /*fe90*/  BSYNC B1 ;  /* 0x0000000000017941 */ /* 0x000fea0003800000 */
.L_x_265:
        /* <DEDUP_REMOVED lines=13> */
.L_x_268:
[----:B------:R-:W-:Y:S05]  /*ff70*/  BSYNC B1 ;  /* 0x0000000000017941 */ /* 0x000fea0003800000 */
.L_x_267:
        /* <DEDUP_REMOVED lines=13> */
.L_x_270:
[----:B------:R-:W-:Y:S05]  /*10050*/  BSYNC B1 ;  /* 0x0000000000017941 */ /* 0x000fea0003800000 */
.L_x_269:
        /* <DEDUP_REMOVED lines=13> */
.L_x_272:
[----:B------:R-:W-:Y:S05]  /*10130*/  BSYNC B1 ;  /* 0x0000000000017941 */ /* 0x000fea0003800000 */
.L_x_271:
        /* <DEDUP_REMOVED lines=13> */
.L_x_274:
[----:B------:R-:W-:Y:S05]  /*10210*/  BSYNC B1 ;  /* 0x0000000000017941 */ /* 0x000fea0003800000 */
.L_x_273:
        /* <DEDUP_REMOVED lines=13> */
.L_x_276:
[----:B------:R-:W-:Y:S05]  /*102f0*/  BSYNC B1 ;  /* 0x0000000000017941 */ /* 0x000fea0003800000 */
.L_x_275:
        /* <DEDUP_REMOVED lines=13> */
.L_x_278:
[----:B------:R-:W-:Y:S05]  /*103d0*/  BSYNC B1 ;  /* 0x0000000000017941 */ /* 0x000fea0003800000 */
.L_x_277:
        /* <DEDUP_REMOVED lines=13> */
.L_x_280:
[----:B------:R-:W-:Y:S05]  /*104b0*/  BSYNC B1 ;  /* 0x0000000000017941 */ /* 0x000fea0003800000 */
.L_x_279:
        /* <DEDUP_REMOVED lines=13> */
.L_x_282:
[----:B------:R-:W-:Y:S05]  /*10590*/  BSYNC B1 ;  /* 0x0000000000017941 */ /* 0x000fea0003800000 */
.L_x_281:
        /* <DEDUP_REMOVED lines=13> */
.L_x_284:
[----:B------:R-:W-:Y:S05]  /*10670*/  BSYNC B1 ;  /* 0x0000000000017941 */ /* 0x000fea0003800000 */
.L_x_283:
        /* <DEDUP_REMOVED lines=13> */
.L_x_286:
[----:B------:R-:W-:Y:S05]  /*10750*/  BSYNC B1 ;  /* 0x0000000000017941 */ /* 0x000fea0003800000 */
.L_x_285:
        /* <DEDUP_REMOVED lines=13> */
.L_x_288:
[----:B------:R-:W-:Y:S05]  /*10830*/  BSYNC B1 ;  /* 0x0000000000017941 */ /* 0x000fea0003800000 */
.L_x_287:
        /* <DEDUP_REMOVED lines=13> */
.L_x_290:
[----:B------:R-:W-:Y:S05]  /*10910*/  BSYNC B1 ;  /* 0x0000000000017941 */ /* 0x000fea0003800000 */
.L_x_289:
        /* <DEDUP_REMOVED lines=13> */
.L_x_292:
[----:B------:R-:W-:Y:S05]  /*109f0*/  BSYNC B1 ;  /* 0x0000000000017941 */ /* 0x000fea0003800000 */
.L_x_291:
        /* <DEDUP_REMOVED lines=13> */
.L_x_294:
[----:B------:R-:W-:Y:S05]  /*10ad0*/  BSYNC B1 ;  /* 0x0000000000017941 */ /* 0x000fea0003800000 */
.L_x_293:
        /* <DEDUP_REMOVED lines=13> */
.L_x_296:
[----:B------:R-:W-:Y:S05]  /*10bb0*/  BSYNC B1 ;  /* 0x0000000000017941 */ /* 0x000fea0003800000 */
.L_x_295:
        /* <DEDUP_REMOVED lines=13> */
.L_x_298:
[----:B------:R-:W-:Y:S05]  /*10c90*/  BSYNC B1 ;  /* 0x0000000000017941 */ /* 0x000fea0003800000 */
.L_x_297:
        /* <DEDUP_REMOVED lines=13> */
.L_x_300:
[----:B------:R-:W-:Y:S05]  /*10d70*/  BSYNC B1 ;  /* 0x0000000000017941 */ /* 0x000fea0003800000 */
.L_x_299:
        /* <DEDUP_REMOVED lines=13> */
.L_x_302:
[----:B------:R-:W-:Y:S05]  /*10e50*/  BSYNC B1 ;  /* 0x0000000000017941 */ /* 0x000fea0003800000 */
.L_x_301:
        /* <DEDUP_REMOVED lines=13> */
.L_x_304:
[----:B------:R-:W-:Y:S05]  /*10f30*/  BSYNC B1 ;  /* 0x0000000000017941 */ /* 0x000fea0003800000 */
.L_x_303:
        /* <DEDUP_REMOVED lines=13> */
.L_x_306:
[----:B------:R-:W-:Y:S05]  /*11010*/  BSYNC B1 ;  /* 0x0000000000017941 */ /* 0x000fea0003800000 */
.L_x_305:
        /* <DEDUP_REMOVED lines=13> */
.L_x_308:
[----:B------:R-:W-:Y:S05]  /*110f0*/  BSYNC B1 ;  /* 0x0000000000017941 */ /* 0x000fea0003800000 */
.L_x_307:
        /* <DEDUP_REMOVED lines=13> */
.L_x_310:
[----:B------:R-:W-:Y:S05]  /*111d0*/  BSYNC B1 ;  /* 0x0000000000017941 */ /* 0x000fea0003800000 */
.L_x_309:
        /* <DEDUP_REMOVED lines=13> */
.L_x_312:
[----:B------:R-:W-:Y:S05]  /*112b0*/  BSYNC B1 ;  /* 0x0000000000017941 */ /* 0x000fea0003800000 */
.L_x_311:
        /* <DEDUP_REMOVED lines=13> */
.L_x_314:
[----:B------:R-:W-:Y:S05]  /*11390*/  BSYNC B1 ;  /* 0x0000000000017941 */ /* 0x000fea0003800000 */
.L_x_313:
        /* <DEDUP_REMOVED lines=13> */
.L_x_316:
[----:B------:R-:W-:Y:S05]  /*11470*/  BSYNC B1 ;  /* 0x0000000000017941 */ /* 0x000fea0003800000 */
.L_x_315:
        /* <DEDUP_REMOVED lines=13> */
.L_x_318:
[----:B------:R-:W-:Y:S05]  /*11550*/  BSYNC B1 ;  /* 0x0000000000017941 */ /* 0x000fea0003800000 */
.L_x_317:
        /* <DEDUP_REMOVED lines=13> */
.L_x_320:
[----:B------:R-:W-:Y:S05]  /*11630*/  BSYNC B1 ;  /* 0x0000000000017941 */ /* 0x000fea0003800000 */
.L_x_319:
        /* <DEDUP_REMOVED lines=13> */
.L_x_322:
[----:B------:R-:W-:Y:S05]  /*11710*/  BSYNC B1 ;  /* 0x0000000000017941 */ /* 0x000fea0003800000 */
.L_x_321:
        /* <DEDUP_REMOVED lines=13> */
.L_x_324:
[----:B------:R-:W-:Y:S05]  /*117f0*/  BSYNC B1 ;  /* 0x0000000000017941 */ /* 0x000fea0003800000 */
.L_x_323:
        /* <DEDUP_REMOVED lines=13> */
.L_x_326:
[----:B------:R-:W-:Y:S05]  /*118d0*/  BSYNC B1 ;  /* 0x0000000000017941 */ /* 0x000fea0003800000 */
.L_x_325:
        /* <DEDUP_REMOVED lines=13> */
.L_x_328:
[----:B------:R-:W-:Y:S05]  /*119b0*/  BSYNC B1 ;  /* 0x0000000000017941 */ /* 0x000fea0003800000 */
.L_x_327:
        /* <DEDUP_REMOVED lines=13> */
.L_x_330:
[----:B------:R-:W-:Y:S05]  /*11a90*/  BSYNC B1 ;  /* 0x0000000000017941 */ /* 0x000fea0003800000 */
.L_x_329:
        /* <DEDUP_REMOVED lines=13> */
.L_x_332:
[----:B------:R-:W-:Y:S05]  /*11b70*/  BSYNC B1 ;  /* 0x0000000000017941 */ /* 0x000fea0003800000 */
.L_x_331:
        /* <DEDUP_REMOVED lines=13> */
.L_x_334:
[----:B------:R-:W-:Y:S05]  /*11c50*/  BSYNC B1 ;  /* 0x0000000000017941 */ /* 0x000fea0003800000 */
.L_x_333:
        /* <DEDUP_REMOVED lines=13> */
.L_x_336:
[----:B------:R-:W-:Y:S05]  /*11d30*/  BSYNC B1 ;  /* 0x0000000000017941 */ /* 0x000fea0003800000 */
.L_x_335:
        /* <DEDUP_REMOVED lines=13> */
.L_x_338:
[----:B------:R-:W-:Y:S05]  /*11e10*/  BSYNC B1 ;  /* 0x0000000000017941 */ /* 0x000fea0003800000 */
.L_x_337:
        /* <DEDUP_REMOVED lines=13> */
.L_x_340:
[----:B------:R-:W-:Y:S05]  /*11ef0*/  BSYNC B1 ;  /* 0x0000000000017941 */ /* 0x000fea0003800000 */
.L_x_339:
        /* <DEDUP_REMOVED lines=13> */
.L_x_342:
[----:B------:R-:W-:Y:S05]  /*11fd0*/  BSYNC B1 ;  /* 0x0000000000017941 */ /* 0x000fea0003800000 */
.L_x_341:
        /* <DEDUP_REMOVED lines=13> */
.L_x_344:
[----:B------:R-:W-:Y:S05]  /*120b0*/  BSYNC B1 ;  /* 0x0000000000017941 */ /* 0x000fea0003800000 */
.L_x_343:
        /* <DEDUP_REMOVED lines=13> */
.L_x_346:
[----:B------:R-:W-:Y:S05]  /*12190*/  BSYNC B1 ;  /* 0x0000000000017941 */ /* 0x000fea0003800000 */
.L_x_345:
        /* <DEDUP_REMOVED lines=13> */
.L_x_348:
[----:B------:R-:W-:Y:S05]  /*12270*/  BSYNC B1 ;  /* 0x0000000000017941 */ /* 0x000fea0003800000 */
.L_x_347:
        /* <DEDUP_REMOVED lines=13> */
.L_x_350:
[----:B------:R-:W-:Y:S05]  /*12350*/  BSYNC B1 ;  /* 0x0000000000017941 */ /* 0x000fea0003800000 */
.L_x_349:
        /* <DEDUP_REMOVED lines=13> */
.L_x_352:
[----:B------:R-:W-:Y:S05]  /*12430*/  BSYNC B1 ;  /* 0x0000000000017941 */ /* 0x000fea0003800000 */
.L_x_351:
        /* <DEDUP_REMOVED lines=13> */
.L_x_354:
[----:B------:R-:W-:Y:S05]  /*12510*/  BSYNC B1 ;  /* 0x0000000000017941 */ /* 0x000fea0003800000 */
.L_x_353:
        /* <DEDUP_REMOVED lines=13> */
.L_x_356:
[----:B------:R-:W-:Y:S05]  /*125f0*/  BSYNC B1 ;  /* 0x0000000000017941 */ /* 0x000fea0003800000 */
.L_x_355:
        /* <DEDUP_REMOVED lines=13> */
.L_x_358:
[----:B------:R-:W-:Y:S05]  /*126d0*/  BSYNC B1 ;  /* 0x0000000000017941 */ /* 0x000fea0003800000 */
.L_x_357:
        /* <DEDUP_REMOVED lines=13> */
.L_x_360:
[----:B------:R-:W-:Y:S05]  /*127b0*/  BSYNC B1 ;  /* 0x0000000000017941 */ /* 0x000fea0003800000 */
.L_x_359:
        /* <DEDUP_REMOVED lines=13> */
.L_x_362:
[----:B------:R-:W-:Y:S05]  /*12890*/  BSYNC B1 ;  /* 0x0000000000017941 */ /* 0x000fea0003800000 */
.L_x_361:
        /* <DEDUP_REMOVED lines=13> */
.L_x_364:
[----:B------:R-:W-:Y:S05]  /*12970*/  BSYNC B1 ;  /* 0x0000000000017941 */ /* 0x000fea0003800000 */
.L_x_363:
        /* <DEDUP_REMOVED lines=13> */
.L_x_366:
[----:B------:R-:W-:Y:S05]  /*12a50*/  BSYNC B1 ;  /* 0x0000000000017941 */ /* 0x000fea0003800000 */
.L_x_365:
        /* <DEDUP_REMOVED lines=13> */
.L_x_368:
[----:B------:R-:W-:Y:S05]  /*12b30*/  BSYNC B1 ;  /* 0x0000000000017941 */ /* 0x000fea0003800000 */
.L_x_367:
        /* <DEDUP_REMOVED lines=13> */
.L_x_370:
[----:B------:R-:W-:Y:S05]  /*12c10*/  BSYNC B1 ;  /* 0x0000000000017941 */ /* 0x000fea0003800000 */
.L_x_369:
        /* <DEDUP_REMOVED lines=13> */
.L_x_372:
[----:B------:R-:W-:Y:S05]  /*12cf0*/  BSYNC B1 ;  /* 0x0000000000017941 */ /* 0x000fea0003800000 */
.L_x_371:
        /* <DEDUP_REMOVED lines=13> */
.L_x_374:
[----:B------:R-:W-:Y:S05]  /*12dd0*/  BSYNC B1 ;  /* 0x0000000000017941 */ /* 0x000fea0003800000 */
.L_x_373:
        /* <DEDUP_REMOVED lines=13> */
.L_x_376:
[----:B------:R-:W-:Y:S05]  /*12eb0*/  BSYNC B1 ;  /* 0x0000000000017941 */ /* 0x000fea0003800000 */
.L_x_375:
        /* <DEDUP_REMOVED lines=13> */
.L_x_378:
[----:B------:R-:W-:Y:S05]  /*12f90*/  BSYNC B1 ;  /* 0x0000000000017941 */ /* 0x000fea0003800000 */
.L_x_377:
        /* <DEDUP_REMOVED lines=13> */
.L_x_380:
[----:B------:R-:W-:Y:S05]  /*13070*/  BSYNC B1 ;  /* 0x0000000000017941 */ /* 0x000fea0003800000 */
.L_x_379:
        /* <DEDUP_REMOVED lines=13> */
.L_x_382:
[----:B------:R-:W-:Y:S05]  /*13150*/  BSYNC B1 ;  /* 0x0000000000017941 */ /* 0x000fea0003800000 */
.L_x_381:
        /* <DEDUP_REMOVED lines=13> */
.L_x_384:
[----:B------:R-:W-:Y:S05]  /*13230*/  BSYNC B1 ;  /* 0x0000000000017941 */ /* 0x000fea0003800000 */
.L_x_383:
        /* <DEDUP_REMOVED lines=13> */
.L_x_386:
[----:B------:R-:W-:Y:S05]  /*13310*/  BSYNC B1 ;  /* 0x0000000000017941 */ /* 0x000fea0003800000 */
.L_x_385:
        /* <DEDUP_REMOVED lines=13> */
.L_x_388:
[----:B------:R-:W-:Y:S05]  /*133f0*/  BSYNC B1 ;  /* 0x0000000000017941 */ /* 0x000fea0003800000 */
.L_x_387:
        /* <DEDUP_REMOVED lines=13> */
.L_x_390:
[----:B------:R-:W-:Y:S05]  /*134d0*/  BSYNC B1 ;  /* 0x0000000000017941 */ /* 0x000fea0003800000 */
.L_x_389:
        /* <DEDUP_REMOVED lines=13> */
.L_x_392:
[----:B------:R-:W-:Y:S05]  /*135b0*/  BSYNC B1 ;  /* 0x0000000000017941 */ /* 0x000fea0003800000 */
.L_x_391:
        /* <DEDUP_REMOVED lines=13> */
.L_x_394:
[----:B------:R-:W-:Y:S05]  /*13690*/  BSYNC B1 ;  /* 0x0000000000017941 */ /* 0x000fea0003800000 */
.L_x_393:
        /* <DEDUP_REMOVED lines=13> */
.L_x_396:
[----:B------:R-:W-:Y:S05]  /*13770*/  BSYNC B1 ;  /* 0x0000000000017941 */ /* 0x000fea0003800000 */
.L_x_395:
        /* <DEDUP_REMOVED lines=13> */
.L_x_398:
[----:B------:R-:W-:Y:S05]  /*13850*/  BSYNC B1 ;  /* 0x0000000000017941 */ /* 0x000fea0003800000 */
.L_x_397:
        /* <DEDUP_REMOVED lines=13> */
.L_x_400:
[----:B------:R-:W-:Y:S05]  /*13930*/  BSYNC B1 ;  /* 0x0000000000017941 */ /* 0x000fea0003800000 */
.L_x_399:
        /* <DEDUP_REMOVED lines=13> */
.L_x_402:
[----:B------:R-:W-:Y:S05]  /*13a10*/  BSYNC B1 ;  /* 0x0000000000017941 */ /* 0x000fea0003800000 */
.L_x_401:
        /* <DEDUP_REMOVED lines=13> */
.L_x_404:
[----:B------:R-:W-:Y:S05]  /*13af0*/  BSYNC B1 ;  /* 0x0000000000017941 */ /* 0x000fea0003800000 */
.L_x_403:
        /* <DEDUP_REMOVED lines=13> */
.L_x_406:
[----:B------:R-:W-:Y:S05]  /*13bd0*/  BSYNC B1 ;  /* 0x0000000000017941 */ /* 0x000fea0003800000 */
.L_x_405:
        /* <DEDUP_REMOVED lines=13> */
.L_x_408:
[----:B------:R-:W-:Y:S05]  /*13cb0*/  BSYNC B1 ;  /* 0x0000000000017941 */ /* 0x000fea0003800000 */
.L_x_407:
        /* <DEDUP_REMOVED lines=13> */
.L_x_410:
[----:B------:R-:W-:Y:S05]  /*13d90*/  BSYNC B1 ;  /* 0x0000000000017941 */ /* 0x000fea0003800000 */
.L_x_409:
        /* <DEDUP_REMOVED lines=13> */
.L_x_412:
[----:B------:R-:W-:Y:S05]  /*13e70*/  BSYNC B1 ;  /* 0x0000000000017941 */ /* 0x000fea0003800000 */
.L_x_411:
[----:B--23--:R-:W2:Y:S01]  /*13e80*/  LDL.LU R2, [R1+0x264] ;  /* 0x0002640001027983 */ /* 0x00cea20000300800 */
        /* <DEDUP_REMOVED lines=12> */
.L_x_414:
[----:B------:R-:W-:Y:S05]  /*13f50*/  BSYNC B1 ;  /* 0x0000000000017941 */ /* 0x000fea0003800000 */
.L_x_413:
[----:B------:R-:W4:Y:S01]  /*13f60*/  LDL.LU R2, [R1+0x268] ;  /* 0x0002680001027983 */ /* 0x000f220000300800 */
[----:B-----5:R-:W-:Y:S01]  /*13f70*/  LOP3.LUT R0, R0, 0xff, RZ, 0xc0, !PT ;  /* 0x000000ff00007812 */ /* 0x020fe200078ec0ff */
[----:B------:R-:W-:Y:S01]  /*13f80*/  BSSY B1, `(.L_x_415) ;  /* 0x000000b000017945 */ /* 0x000fe20003800000 */
[----:B------:R-:W-:Y:S02]  /*13f90*/  ISETP.LT.OR P1, PT, R42, 0xba, !P1 ;  /* 0x000000ba2a00780c */ /* 0x000fe40004f21670 */
[----:B------:R-:W-:-:S05]  /*13fa0*/  F2FP.F16.E4M3.UNPACK_B R0, R0 ;  /* 0x00000000ff00723e */ /* 0x000fca00020006ff */
[----:B------:R-:W-:-:S05]  /*13fb0*/  HADD2.F32 R0, -RZ, R0.H0_H0 ;  /* 0x20000000ff007230 */ /* 0x000fca0000004100 */
[----:B------:R-:W-:-:S04]  /*13fc0*/  FMUL R0, R0, UR21 ;  /* 0x0000001500007c20 */ /* 0x000fc80008400000 */
[----:B----4-:R-:W-:-:S05]  /*13fd0*/  FFMA R0, R2, UR20, R0 ;  /* 0x0000001402007c23 */ /* 0x010fca0008000000 */
[----:B--2---:R-:W-:Y:S02]  /*13fe0*/  F2FP.SATFINITE.E4M3.F32.PACK_AB_MERGE_C R3, RZ, R0, RZ ;  /* 0x00000000ff03723e */ /* 0x004fe400048070ff */
[----:B------:R-:W-:-:S03]  /*13ff0*/  PRMT R0, RZ, 0x7610, R0 ;  /* 0x00007610ff007816 */ /* 0x000fc60000000000 */
[----:B------:R2:W-:Y:S01]  /*14000*/  @!P2 STG.E.U8 desc[UR14][R26.64+0xb8], R3 ;  /* 0x0000b8031a00a986 */ /* 0x0005e2000c10110e */
[----:B------:R-:W-:Y:S05]  /*14010*/  @P1 BRA `(.L_x_416) ;  /* 0x0000000000041947 */ /* 0x000fea0003800000 */
[----:B------:R4:W5:Y:S02]  /*14020*/  LDG.E.U8 R0, desc[UR14][R4.64+0xb9] ;  /* 0x0000b90e04007981 */ /* 0x000964000c1e1100 */
.L_x_416:
[----:B------:R-:W-:Y:S05]  /*14030*/  BSYNC B1 ;  /* 0x0000000000017941 */ /* 0x000fea0003800000 */
.L_x_415:
[----:B------:R-:W-:Y:S05]  /*14040*/  @P1 BRA `(.L_x_417) ;  /* 0x0000003800a41947 */ /* 0x000fea0003800000 */
[----:B------:R-:W2:Y:S01]  /*14050*/  LDL.LU R2, [R1+0x26c] ;  /* 0x00026c0001027983 */ /* 0x000ea20000300800 */
[----:B-----5:R-:W-:-:S04]  /*14060*/  LOP3.LUT R0, R0, 0xff, RZ, 0xc0, !PT ;  /* 0x000000ff00007812 */ /* 0x020fc800078ec0ff */
[----:B------:R-:W-:-:S05]  /*14070*/  F2FP.F16.E4M3.UNPACK_B R0, R0 ;  /* 0x00000000ff00723e */ /* 0x000fca00020006ff */
[----:B------:R-:W-:-:S05]  /*14080*/  HADD2.F32 R0, -RZ, R0.H0_H0 ;  /* 0x20000000ff007230 */ /* 0x000fca0000004100 */
[----:B------:R-:W-:-:S04]  /*14090*/  FMUL R0, R0, UR21 ;  /* 0x0000001500007c20 */ /* 0x000fc80008400000 */
[----:B--2---:R-:W-:-:S05]  /*140a0*/  FFMA R0, R2, UR20, R0 ;  /* 0x0000001402007c23 */ /* 0x004fca0008000000 */
[----:B------:R-:W-:-:S05]  /*140b0*/  F2FP.SATFINITE.E4M3.F32.PACK_AB_MERGE_C R3, RZ, R0, RZ ;  /* 0x00000000ff03723e */ /* 0x000fca00048070ff */
[----:B------:R2:W-:Y:S01]  /*140c0*/  STG.E.U8 desc[UR14][R26.64+0xb9], R3 ;  /* 0x0000b9031a007986 */ /* 0x0005e2000c10110e */
[----:B------:R-:W-:Y:S05]  /*140d0*/  BRA `(.L_x_417) ;  /* 0x0000003800807947 */ /* 0x000fea0003800000 */
.L_x_32:
[----:B------:R-:W-:Y:S01]  /*140e0*/  ISETP.GE.AND P1, PT, R40, 0x1, PT ;  /* 0x000000012800780c */ /* 0x000fe20003f26270 */
[----:B------:R-:W-:Y:S01]  /*140f0*/  FMUL R228, R228, UR20 ;  /* 0x00000014e4e47c20 */ /* 0x000fe20008400000 */
[----:B------:R-:W-:Y:S01]  /*14100*/  FMUL R227, R227, UR20 ;  /* 0x00000014e3e37c20 */ /* 0x000fe20008400000 */
[----:B------:R-:W-:Y:S01]  /*14110*/  ISETP.GE.AND P2, PT, R40, 0x9, PT ;  /* 0x000000092800780c */ /* 0x000fe20003f46270 */
[----:B------:R-:W-:Y:S01]  /*14120*/  FMUL R226, R226, UR20 ;  /* 0x00000014e2e27c20 */ /* 0x000fe20008400000 */
[C---:B------:R-:W-:Y:S02]  /*14130*/  ISETP.LT.OR P0, PT, R42.reuse, 0x1, !P1 ;  /* 0x000000012a00780c */ /* 0x040fe40004f01670 */
[----:B------:R-:W-:Y:S02]  /*14140*/  ISETP.LT.OR P4, PT, R42, 0x2, !P1 ;  /* 0x000000022a00780c */ /* 0x000fe40004f81670 */
[----:B------:R-:W-:Y:S02]  /*14150*/  F2FP.SATFINITE.E4M3.F32.PACK_AB_MERGE_C R25, RZ, R228, RZ ;  /* 0x000000e4ff19723e */ /* 0x000fe400048070ff */
[----:B------:R-:W-:-:S02]  /*14160*/  F2FP.SATFINITE.E4M3.F32.PACK_AB_MERGE_C R227, RZ, R227, RZ ;  /* 0x000000e3ffe3723e */ /* 0x000fc400048070ff */
[----:B------:R-:W-:Y:S01]  /*14170*/  ISETP.LT.OR P6, PT, R42, 0x1, !P2 ;  /* 0x000000012a00780c */ /* 0x000fe200057c1670 */
[----:B------:R-:W-:Y:S01]  /*14180*/  FMUL R225, R225, UR20 ;  /* 0x00000014e1e17c20 */ /* 0x000fe20008400000 */
[----:B------:R-:W-:Y:S01]  /*14190*/  FMUL R223, R223, UR20 ;  /* 0x00000014dfdf7c20 */ /* 0x000fe20008400000 */
[----:B------:R-:W-:Y:S01]  /*141a0*/  FMUL R224, R224, UR20 ;  /* 0x00000014e0e07c20 */ /* 0x000fe20008400000 */
[----:B------:R-:W-:Y:S01]  /*141b0*/  F2FP.SATFINITE.E4M3.F32.PACK_AB_MERGE_C R35, RZ, R226, RZ ;  /* 0x000000e2ff23723e */ /* 0x000fe200048070ff */
[----:B------:R0:W-:Y:S01]  /*141c0*/  @!P0 STG.E.U8 desc[UR14][R32.64], R25 ;  /* 0x0000001920008986 */ /* 0x0001e2000c10110e */
[----:B------:R-:W-:-:S03]  /*141d0*/  ISETP.LT.OR P0, PT, R42, 0x2, !P2 ;  /* 0x000000022a00780c */ /* 0x000fc60005701670 */
[----:B------:R1:W-:Y:S01]  /*141e0*/  @!P4 STG.E.U8 desc[UR14][R32.64+0x1], R227 ;  /* 0x000001e32000c986 */ /* 0x0003e2000c10110e */
[----:B------:R-:W-:Y:S01]  /*141f0*/  ISETP.LT.OR P4, PT, R42, 0xa, !P1 ;  /* 0x0000000a2a00780c */ /* 0x000fe20004f81670 */
[----:B------:R-:W-:Y:S01]  /*14200*/  FMUL R222, R222, UR20 ;  /* 0x00000014dede7c20 */ /* 0x000fe20008400000 */
[----:B------:R-:W-:Y:S01]  /*14210*/  F2FP.SATFINITE.E4M3.F32.PACK_AB_MERGE_C R225, RZ, R225, RZ ;  /* 0x000000e1ffe1723e */ /* 0x000fe200048070ff */
[----:B------:R-:W2:Y:S01]  /*14220*/  LDL.LU R226, [R1+0x8] ;  /* 0x0000080001e27983 */ /* 0x000ea20000300800 */
[----:B------:R-:W-:Y:S01]  /*14230*/  F2FP.SATFINITE.E4M3.F32.PACK_AB_MERGE_C R223, RZ, R223, RZ ;  /* 0x000000dfffdf723e */ /* 0x000fe200048070ff */
[----:B------:R-:W-:Y:S01]  /*14240*/  FMUL R220, R220, UR20 ;  /* 0x00000014dcdc7c20 */ /* 0x000fe20008400000 */
[----:B------:R-:W-:Y:S01]  /*14250*/  F2FP.SATFINITE.E4M3.F32.PACK_AB_MERGE_C R37, RZ, R224, RZ ;  /* 0x000000e0ff25723e */ /* 0x000fe200048070ff */
[----:B------:R4:W-:Y:S01]  /*14260*/  @!P6 STG.E.U8 desc[UR14][R30.64], R35 ;  /* 0x000000231e00e986 */ /* 0x0009e2000c10110e */
[----:B0-----:R-:W-:Y:S02]  /*14270*/  F2FP.SATFINITE.E4M3.F32.PACK_AB_MERGE_C R25, RZ, R222, RZ ;  /* 0x000000deff19723e */ /* 0x001fe400048070ff */
[C---:B------:R-:W-:Y:S01]  /*14280*/  ISETP.LT.OR P5, PT, R42.reuse, 0x9, !P1 ;  /* 0x000000092a00780c */ /* 0x040fe20004fa1670 */
[----:B-1----:R-:W3:Y:S04]  /*14290*/  LDL.LU R227, [R1] ;  /* 0x0000000001e37983 */ /* 0x002ee80000300800 */
[----:B------:R-:W3:Y:S01]  /*142a0*/  LDL.LU R224, [R1+0x18] ;  /* 0x0000180001e07983 */ /* 0x000ee20000300800 */
[----:B------:R-:W-:Y:S01]  /*142b0*/  FMUL R221, R221, UR20 ;  /* 0x00000014dddd7c20 */ /* 0x000fe20008400000 */
[----:B------:R-:W-:-:S02]  /*142c0*/  ISETP.LT.OR P6, PT, R42, 0x9, !P2 ;  /* 0x000000092a00780c */ /* 0x000fc400057c1670 */
[----:B------:R0:W-:Y:S01]  /*142d0*/  @!P0 STG.E.U8 desc[UR14][R30.64+0x1], R225 ;  /* 0x000001e11e008986 */ /* 0x0001e2000c10110e */
[----:B----4-:R-:W-:-:S03]  /*142e0*/  F2FP.SATFINITE.E4M3.F32.PACK_AB_MERGE_C R35, RZ, R220, RZ ;  /* 0x000000dcff23723e */ /* 0x010fc600048070ff */
[----:B------:R1:W-:Y:S04]  /*142f0*/  @!P4 STG.E.U8 desc[UR14][R32.64+0x9], R223 ;  /* 0x000009df2000c986 */ /* 0x0003e8000c10110e */
[----:B0-----:R-:W4:Y:S04]  /*14300*/  LDL.LU R225, [R1+0x14] ;  /* 0x0000140001e17983 */ /* 0x001f280000300800 */
[----:B------:R-:W4:Y:S04]  /*14310*/  LDL.LU R222, [R1+0x10] ;  /* 0x0000100001de7983 */ /* 0x000f280000300800 */
[----:B-1----:R-:W4:Y:S04]  /*14320*/  LDL.LU R223, [R1+0xc] ;  /* 0x00000c0001df7983 */ /* 0x002f280000300800 */
[----:B------:R-:W4:Y:S01]  /*14330*/  LDL.LU R220, [R1+0x4] ;  /* 0x0000040001dc7983 */ /* 0x000f220000300800 */
[----:B------:R-:W-:-:S02]  /*14340*/  ISETP.LT.OR P0, PT, R42, 0xa, !P2 ;  /* 0x0000000a2a00780c */ /* 0x000fc40005701670 */
[C---:B------:R-:W-:Y:S01]  /*14350*/  ISETP.LT.OR P4, PT, R42.reuse, 0x12, !P1 ;  /* 0x000000122a00780c */ /* 0x040fe20004f81670 */
[----:B------:R0:W-:Y:S01]  /*14360*/  @!P5 STG.E.U8 desc[UR14][R32.64+0x8], R37 ;  /* 0x000008252000d986 */ /* 0x0001e2000c10110e */
[----:B------:R-:W-:Y:S02]  /*14370*/  ISETP.LT.OR P5, PT, R42, 0x11, !P1 ;  /* 0x000000112a00780c */ /* 0x000fe40004fa1670 */
[----:B------:R-:W-:Y:S01]  /*14380*/  F2FP.SATFINITE.E4M3.F32.PACK_AB_MERGE_C R221, RZ, R221, RZ ;  /* 0x000000ddffdd723e */ /* 0x000fe200048070ff */
[----:B------:R-:W-:Y:S01]  /*14390*/  FMUL R219, R219, UR20 ;  /* 0x00000014dbdb7c20 */ /* 0x000fe20008400000 */
[----:B------:R-:W-:-:S05]  /*143a0*/  FMUL R217, R217, UR20 ;  /* 0x00000014d9d97c20 */ /* 0x000fca0008400000 */
[----:B------:R-:W-:Y:S01]  /*143b0*/  @!P0 STG.E.U8 desc[UR14][R30.64+0x9], R221 ;  /* 0x000009dd1e008986 */ /* 0x000fe2000c10110e */
[C---:B------:R-:W-:Y:S02]  /*143c0*/  ISETP.LT.OR P0, PT, R42.reuse, 0x12, !P2 ;  /* 0x000000122a00780c */ /* 0x040fe40005701670 */
[----:B------:R-:W-:Y:S01]  /*143d0*/  F2FP.SATFINITE.E4M3.F32.PACK_AB_MERGE_C R219, RZ, R219, RZ ;  /* 0x000000dbffdb723e */ /* 0x000fe200048070ff */
[----:B------:R1:W-:Y:S01]  /*143e0*/  @!P6 STG.E.U8 desc[UR14][R30.64+0x8], R25 ;  /* 0x000008191e00e986 */ /* 0x0003e2000c10110e */
[----:B------:R-:W-:-:S03]  /*143f0*/  ISETP.LT.OR P6, PT, R42, 0x11, !P2 ;  /* 0x000000112a00780c */ /* 0x000fc600057c1670 */
[----:B------:R-:W-:Y:S01]  /*14400*/  @!P4 STG.E.U8 desc[UR14][R32.64+0x11], R219 ;  /* 0x000011db2000c986 */ /* 0x000fe2000c10110e */
[----:B------:R-:W-:Y:S01]  /*14410*/  ISETP.LT.OR P4, PT, R42, 0x1a, !P1 ;  /* 0x0000001a2a00780c */ /* 0x000fe20004f81670 */
[----:B------:R-:W-:Y:S01]  /*14420*/  FMUL R218, R218, UR20 ;  /* 0x00000014dada7c20 */ /* 0x000fe20008400000 */
[----:B------:R-:W-:Y:S01]  /*14430*/  F2FP.SATFINITE.E4M3.F32.PACK_AB_MERGE_C R217, RZ, R217, RZ ;  /* 0x000000d9ffd9723e */ /* 0x000fe200048070ff */
[----:B------:R1:W-:Y:S01]  /*14440*/  @!P5 STG.E.U8 desc[UR14][R32.64+0x10], R35 ;  /* 0x000010232000d986 */ /* 0x0003e2000c10110e */
[----:B------:R-:W-:Y:S01]  /*14450*/  ISETP.LT.OR P5, PT, R42, 0x19, !P1 ;  /* 0x000000192a00780c */ /* 0x000fe20004fa1670 */
[----:B------:R-:W-:Y:S01]  /*14460*/  FMUL R23, R23, UR20 ;  /* 0x0000001417177c20 */ /* 0x000fe20008400000 */
[----:B------:R-:W-:Y:S01]  /*14470*/  FMUL R216, R216, UR20 ;  /* 0x00000014d8d87c20 */ /* 0x000fe20008400000 */
[----:B------:R-:W-:Y:S01]  /*14480*/  @!P0 STG.E.U8 desc[UR14][R30.64+0x11], R217 ;  /* 0x000011d91e008986 */ /* 0x000fe2000c10110e */
[----:B0-----:R-:W-:Y:S02]  /*14490*/  F2FP.SATFINITE.E4M3.F32.PACK_AB_MERGE_C R37, RZ, R218, RZ ;  /* 0x000000daff25723e */ /* 0x001fe400048070ff */
[----:B------:R-:W-:-:S02]  /*144a0*/  ISETP.LT.OR P0, PT, R42, 0x1a, !P2 ;  /* 0x0000001a2a00780c */ /* 0x000fc40005701670 */
[----:B------:R-:W-:Y:S01]  /*144b0*/  F2FP.SATFINITE.E4M3.F32.PACK_AB_MERGE_C R23, RZ, R23, RZ ;  /* 0x00000017ff17723e */ /* 0x000fe200048070ff */
[----:B------:R-:W-:Y:S01]  /*144c0*/  FMUL R21, R21, UR20 ;  /* 0x0000001415157c20 */ /* 0x000fe20008400000 */
[----:B-1----:R-:W-:Y:S01]  /*144d0*/  F2FP.SATFINITE.E4M3.F32.PACK_AB_MERGE_C R25, RZ, R216, RZ ;  /* 0x000000d8ff19723e */ /* 0x002fe200048070ff */
[----:B------:R0:W-:Y:S01]  /*144e0*/  @!P6 STG.E.U8 desc[UR14][R30.64+0x10], R37 ;  /* 0x000010251e00e986 */ /* 0x0001e2000c10110e */
[----:B------:R-:W-:-:S03]  /*144f0*/  ISETP.LT.OR P6, PT, R42, 0x19, !P2 ;  /* 0x000000192a00780c */ /* 0x000fc600057c1670 */
[----:B------:R1:W-:Y:S01]  /*14500*/  @!P4 STG.E.U8 desc[UR14][R32.64+0x19], R23 ;  /* 0x000019172000c986 */ /* 0x0003e2000c10110e */
[----:B------:R-:W-:Y:S01]  /*14510*/  ISETP.LT.OR P4, PT, R42, 0x22, !P1 ;  /* 0x000000222a00780c */ /* 0x000fe20004f81670 */
[----:B------:R-:W-:Y:S01]  /*14520*/  FMUL R22, R22, UR20 ;  /* 0x0000001416167c20 */ /* 0x000fe20008400000 */
[----:B------:R-:W-:Y:S01]  /*14530*/  F2FP.SATFINITE.E4M3.F32.PACK_AB_MERGE_C R21, RZ, R21, RZ ;  /* 0x00000015ff15723e */ /* 0x000fe200048070ff */
[----:B------:R-:W-:Y:S01]  /*14540*/  @!P5 STG.E.U8 desc[UR14][R32.64+0x18], R25 ;  /* 0x000018192000d986 */ /* 0x000fe2000c10110e */
[----:B------:R-:W-:Y:S01]  /*14550*/  ISETP.LT.OR P5, PT, R42, 0x21, !P1 ;  /* 0x000000212a00780c */ /* 0x000fe20004fa1670 */
[----:B------:R-:W-:Y:S01]  /*14560*/  FMUL R19, R19, UR20 ;  /* 0x0000001413137c20 */ /* 0x000fe20008400000 */
[----:B------:R-:W-:Y:S01]  /*14570*/  FMUL R20, R20, UR20 ;  /* 0x0000001414147c20 */ /* 0x000fe20008400000 */
[----:B------:R1:W-:Y:S01]  /*14580*/  @!P0 STG.E.U8 desc[UR14][R30.64+0x19], R21 ;  /* 0x000019151e008986 */ /* 0x0003e2000c10110e */
[----:B------:R-:W-:Y:S02]  /*14590*/  F2FP.SATFINITE.E4M3.F32.PACK_AB_MERGE_C R35, RZ, R22, RZ ;  /* 0x00000016ff23723e */ /* 0x000fe400048070ff */
[----:B------:R-:W-:-:S02]  /*145a0*/  ISETP.LT.OR P0, PT, R42, 0x22, !P2 ;  /* 0x000000222a00780c */ /* 0x000fc40005701670 */
[----:B------:R-:W-:Y:S01]  /*145b0*/  F2FP.SATFINITE.E4M3.F32.PACK_AB_MERGE_C R19, RZ, R19, RZ ;  /* 0x00000013ff13723e */ /* 0x000fe200048070ff */
[----:B------:R-:W-:Y:S01]  /*145c0*/  FMUL R17, R17, UR20 ;  /* 0x0000001411117c20 */ /* 0x000fe20008400000 */
[----:B0-----:R-:W-:Y:S01]  /*145d0*/  F2FP.SATFINITE.E4M3.F32.PACK_AB_MERGE_C R37, RZ, R20, RZ ;  /* 0x00000014ff25723e */ /* 0x001fe200048070ff */
[----:B------:R-:W-:Y:S01]  /*145e0*/  @!P6 STG.E.U8 desc[UR14][R30.64+0x18], R35 ;  /* 0x000018231e00e986 */ /* 0x000fe2000c10110e */
        /* <DEDUP_REMOVED lines=10> */
[----:B-1----:R-:W-:Y:S02]  /*14690*/  F2FP.SATFINITE.E4M3.F32.PACK_AB_MERGE_C R23, RZ, R18, RZ ;  /* 0x00000012ff17723e */ /* 0x002fe400048070ff */
[----:B------:R-:W-:-:S02]  /*146a0*/  ISETP.LT.OR P0, PT, R42, 0x2a, !P2 ;  /* 0x0000002a2a00780c */ /* 0x000fc40005701670 */
[----:B------:R-:W-:Y:S01]  /*146b0*/  F2FP.SATFINITE.E4M3.F32.PACK_AB_MERGE_C R15, RZ, R15, RZ ;  /* 0x0000000fff0f723e */ /* 0x000fe200048070ff */
[----:B------:R-:W-:Y:S01]  /*146c0*/  FMUL R13, R13, UR20 ;  /* 0x000000140d0d7c20 */ /* 0x000fe20008400000 */
[----:B------:R-:W-:Y:S01]  /*146d0*/  F2FP.SATFINITE.E4M3.F32.PACK_AB_MERGE_C R21, RZ, R16, RZ ;  /* 0x00000010ff15723e */ /* 0x000fe200048070ff */
        /* <DEDUP_REMOVED lines=11> */
[----:B0-----:R-:W-:Y:S02]  /*14790*/  F2FP.SATFINITE.E4M3.F32.PACK_AB_MERGE_C R19, RZ, R14, RZ ;  /* 0x0000000eff13723e */ /* 0x001fe400048070ff */
[----:B------:R-:W-:-:S02]  /*147a0*/  ISETP.LT.OR P0, PT, R42, 0x32, !P2 ;  /* 0x000000322a00780c */ /* 0x000fc40005701670 */
[----:B------:R-:W-:Y:S01]  /*147b0*/  F2FP.SATFINITE.E4M3.F32.PACK_AB_MERGE_C R11, RZ, R11, RZ ;  /* 0x0000000bff0b723e */ /* 0x000fe200048070ff */
[----:B------:R-:W-:Y:S01]  /*147c0*/  FMUL R9, R9, UR20 ;  /* 0x0000001409097c20 */ /* 0x000fe20008400000 */
[----:B------:R-:W-:Y:S01]  /*147d0*/  F2FP.SATFINITE.E4M3.F32.PACK_AB_MERGE_C R17, RZ, R12, RZ ;  /* 0x0000000cff11723e */ /* 0x000fe200048070ff */
[----:B------:R-:W-:Y:S01]  /*147e0*/  @!P6 STG.E.U8 desc[UR14][R30.64+0x28], R19 ;  /* 0x000028131e00e986 */ /* 0x000fe2000c10110e */
[----:B------:R-:W-:-:S03]  /*147f0*/  ISETP.LT.OR P6, PT, R42, 0x31, !P2 ;  /* 0x000000312a00780c */ /* 0x000fc600057c1670 */
[----:B------:R-:W-:Y:S01]  /*14800*/  @!P4 STG.E.U8 desc[UR14][R32.64+0x31], R11 ;  /* 0x0000310b2000c986 */ /* 0x000fe2000c10110e */
[----:B------:R-:W-:Y:S01]  /*14810*/  ISETP.LT.OR P4, PT, R42, 0x3a, !P1 ;  /* 0x0000003a2a00780c */ /* 0x000fe20004f81670 */
[----:B------:R-:W-:Y:S01]  /*14820*/  FMUL R10, R10, UR20 ;  /* 0x000000140a0a7c20 */ /* 0x000fe20008400000 */
[----:B------:R-:W-:Y:S01]  /*14830*/  F2FP.SATFINITE.E4M3.F32.PACK_AB_MERGE_C R9, RZ, R9, RZ ;  /* 0x00000009ff09723e */ /* 0x000fe200048070ff */
[----:B------:R-:W-:Y:S01]  /*14840*/  @!P5 STG.E.U8 desc[UR14][R32.64+0x30], R17 ;  /* 0x000030112000d986 */ /* 0x000fe2000c10110e */
[----:B------:R-:W-:Y:S01]  /*14850*/  ISETP.LT.OR P5, PT, R42, 0x39, !P1 ;  /* 0x000000392a00780c */ /* 0x000fe20004fa1670 */
[----:B------:R-:W-:Y:S01]  /*14860*/  FMUL R7, R7, UR20 ;  /* 0x0000001407077c20 */ /* 0x000fe20008400000 */
[----:B------:R-:W-:Y:S01]  /*14870*/  FMUL R8, R8, UR20 ;  /* 0x0000001408087c20 */ /* 0x000fe20008400000 */
[----:B------:R-:W-:Y:S01]  /*14880*/  @!P0 STG.E.U8 desc[UR14][R30.64+0x31], R9 ;  /* 0x000031091e008986 */ /* 0x000fe2000c10110e */
[----:B-1----:R-:W-:Y:S02]  /*14890*/  F2FP.SATFINITE.E4M3.F32.PACK_AB_MERGE_C R15, RZ, R10, RZ ;  /* 0x0000000aff0f723e */ /* 0x002fe400048070ff */
[----:B------:R-:W-:Y:S01]  /*148a0*/  ISETP.LT.OR P0, PT, R42, 0x3a, !P2 ;  /* 0x0000003a2a00780c */ /* 0x000fe20005701670 */
[----:B-----5:R-:W-:Y:S01]  /*148b0*/  FMUL R2, R2, UR20 ;  /* 0x0000001402027c20 */ /* 0x020fe20008400000 */
[----:B------:R-:W-:Y:S01]  /*148c0*/  F2FP.SATFINITE.E4M3.F32.PACK_AB_MERGE_C R7, RZ, R7, RZ ;  /* 0x00000007ff07723e */ /* 0x000fe200048070ff */
[----:B------:R-:W-:Y:S01]  /*148d0*/  FMUL R5, R5, UR20 ;  /* 0x0000001405057c20 */ /* 0x000fe20008400000 */
[----:B------:R-:W-:Y:S01]  /*148e0*/  F2FP.SATFINITE.E4M3.F32.PACK_AB_MERGE_C R13, RZ, R8, RZ ;  /* 0x00000008ff0d723e */ /* 0x000fe200048070ff */
[----:B------:R-:W-:Y:S01]  /*148f0*/  FMUL R3, R3, UR20 ;  /* 0x0000001403037c20 */ /* 0x000fe20008400000 */
[----:B------:R-:W-:Y:S01]  /*14900*/  @!P6 STG.E.U8 desc[UR14][R30.64+0x30], R15 ;  /* 0x0000300f1e00e986 */ /* 0x000fe2000c10110e */
[----:B------:R-:W-:Y:S01]  /*14910*/  FMUL R0, R0, UR20 ;  /* 0x0000001400007c20 */ /* 0x000fe20008400000 */
[----:B------:R-:W-:-:S02]  /*14920*/  F2FP.SATFINITE.E4M3.F32.PACK_AB_MERGE_C R5, RZ, R5, RZ ;  /* 0x00000005ff05723e */ /* 0x000fc400048070ff */
[----:B------:R0:W-:Y:S04]  /*14930*/  @!P4 STG.E.U8 desc[UR14][R32.64+0x39], R7 ;  /* 0x000039072000c986 */ /* 0x0001e8000c10110e */
[----:B------:R1:W-:Y:S01]  /*14940*/  @!P5 STG.E.U8 desc[UR14][R32.64+0x38], R13 ;  /* 0x0000380d2000d986 */ /* 0x0003e2000c10110e */
[----:B0-----:R-:W-:Y:S02]  /*14950*/  F2FP.SATFINITE.E4M3.F32.PACK_AB_MERGE_C R7, RZ, R2, RZ ;  /* 0x00000002ff07723e */ /* 0x001fe400048070ff */
[----:B-1----:R-:W-:Y:S01]  /*14960*/  F2FP.SATFINITE.E4M3.F32.PACK_AB_MERGE_C R13, RZ, R3, RZ ;  /* 0x00000003ff0d723e */ /* 0x002fe200048070ff */
[----:B------:R0:W-:Y:S02]  /*14970*/  @!P0 STG.E.U8 desc[UR14][R30.64+0x39], R5 ;  /* 0x000039051e008986 */ /* 0x0001e4000c10110e */
[----:B0-----:R-:W-:Y:S01]  /*14980*/  F2FP.SATFINITE.E4M3.F32.PACK_AB_MERGE_C R5, RZ, R0, RZ ;  /* 0x00000000ff05723e */ /* 0x001fe200048070ff */
[----:B--2---:R-:W-:Y:S01]  /*14990*/  FMUL R0, R226, UR20 ;  /* 0x00000014e2007c20 */ /* 0x004fe20008400000 */
[----:B---3--:R-:W-:-:S02]  /*149a0*/  FMUL R2, R227, UR20 ;  /* 0x00000014e3027c20 */ /* 0x008fc40008400000 */
[----:B------:R-:W2:Y:S01]  /*149b0*/  LDL.LU R227, [R1+0x1c] ;  /* 0x00001c0001e37983 */ /* 0x000ea20000300800 */
[----:B----4-:R-:W-:-:S03]  /*149c0*/  FMUL R3, R220, UR20 ;  /* 0x00000014dc037c20 */ /* 0x010fc60008400000 */
[----:B------:R-:W3:Y:S04]  /*149d0*/  LDL.LU R220, [R1+0x20] ;  /* 0x0000200001dc7983 */ /* 0x000ee80000300800 */
[----:B------:R-:W4:Y:S01]  /*149e0*/  LDL.LU R226, [R1+0x24] ;  /* 0x0000240001e27983 */ /* 0x000f220000300800 */
[----:B------:R-:W-:Y:S01]  /*149f0*/  ISETP.LT.OR P6, PT, R42, 0x39, !P2 ;  /* 0x000000392a00780c */ /* 0x000fe200057c1670 */
[----:B------:R-:W-:Y:S01]  /*14a00*/  FMUL R6, R6, UR20 ;  /* 0x0000001406067c20 */ /* 0x000fe20008400000 */
[C---:B------:R-:W-:Y:S02]  /*14a10*/  ISETP.LT.OR P5, PT, R42.reuse, 0x41, !P1 ;  /* 0x000000412a00780c */ /* 0x040fe40004fa1670 */
[----:B------:R-:W-:Y:S02]  /*14a20*/  ISETP.LT.OR P4, PT, R42, 0x42, !P1 ;  /* 0x000000422a00780c */ /* 0x000fe40004f81670 */
[----:B------:R-:W-:Y:S01]  /*14a30*/  F2FP.SATFINITE.E4M3.F32.PACK_AB_MERGE_C R11, RZ, R6, RZ ;  /* 0x00000006ff0b723e */ /* 0x000fe200048070ff */
[----:B------:R-:W-:Y:S01]  /*14a40*/  FMUL R4, R4, UR20 ;  /* 0x0000001404047c20 */ /* 0x000fe20008400000 */
[----:B------:R-:W-:-:S05]  /*14a50*/  ISETP.LT.OR P0, PT, R42, 0x42, !P2 ;  /* 0x000000422a00780c */ /* 0x000fca0005701670 */
[----:B------:R-:W-:Y:S01]  /*14a60*/  @!P6 STG.E.U8 desc[UR14][R30.64+0x38], R11 ;  /* 0x0000380b1e00e986 */ /* 0x000fe2000c10110e */
[C---:B------:R-:W-:Y:S02]  /*14a70*/  ISETP.LT.OR P6, PT, R42.reuse, 0x41, !P2 ;  /* 0x000000412a00780c */ /* 0x040fe400057c1670 */
[----:B------:R-:W-:Y:S01]  /*14a80*/  F2FP.SATFINITE.E4M3.F32.PACK_AB_MERGE_C R9, RZ, R4, RZ ;  /* 0x00000004ff09723e */ /* 0x000fe200048070ff */
[----:B------:R0:W-:Y:S04]  /*14a90*/  @!P4 STG.E.U8 desc[UR14][R32.64+0x41], R13 ;  /* 0x0000410d2000c986 */ /* 0x0001e8000c10110e */
[----:B------:R1:W-:Y:S01]  /*14aa0*/  @!P5 STG.E.U8 desc[UR14][R32.64+0x40], R9 ;  /* 0x000040092000d986 */ /* 0x0003e2000c10110e */
[C---:B------:R-:W-:Y:S02]  /*14ab0*/  ISETP.LT.OR P5, PT, R42.reuse, 0x49, !P1 ;  /* 0x000000492a00780c */ /* 0x040fe40004fa1670 */
[----:B------:R-:W-:Y:S01]  /*14ac0*/  ISETP.LT.OR P4, PT, R42, 0x4a, !P1 ;  /* 0x0000004a2a00780c */ /* 0x000fe20004f81670 */
[----:B------:R1:W-:Y:S01]  /*14ad0*/  @!P0 STG.E.U8 desc[UR14][R30.64+0x41], R5 ;  /* 0x000041051e008986 */ /* 0x0003e2000c10110e */
[----:B0-----:R-:W-:Y:S01]  /*14ae0*/  F2FP.SATFINITE.E4M3.F32.PACK_AB_MERGE_C R13, RZ, R0, RZ ;  /* 0x00000000ff0d723e */ /* 0x001fe200048070ff */
[----:B------:R-:W-:-:S02]  /*14af0*/  FMUL R0, R223, UR20 ;  /* 0x00000014df007c20 */ /* 0x000fc40008400000 */
[----:B------:R-:W4:Y:S01]  /*14b00*/  LDL.LU R223, [R1+0x28] ;  /* 0x0000280001df7983 */ /* 0x000f220000300800 */
[----:B-1----:R-:W-:Y:S01]  /*14b10*/  F2FP.SATFINITE.E4M3.F32.PACK_AB_MERGE_C R9, RZ, R2, RZ ;  /* 0x00000002ff09723e */ /* 0x002fe200048070ff */
[----:B------:R-:W-:Y:S01]  /*14b20*/  FMUL R2, R222, UR20 ;  /* 0x00000014de027c20 */ /* 0x000fe20008400000 */
[----:B------:R-:W-:Y:S01]  /*14b30*/  ISETP.LT.OR P0, PT, R42, 0x4a, !P2 ;  /* 0x0000004a2a00780c */ /* 0x000fe20005701670 */
[----:B------:R0:W-:Y:S03]  /*14b40*/  @!P6 STG.E.U8 desc[UR14][R30.64+0x40], R7 ;  /* 0x000040071e00e986 */ /* 0x0001e6000c10110e */
[----:B------:R-:W-:Y:S01]  /*14b50*/  F2FP.SATFINITE.E4M3.F32.PACK_AB_MERGE_C R5, RZ, R2, RZ ;  /* 0x00000002ff05723e */ /* 0x000fe200048070ff */
[----:B------:R-:W4:Y:S01]  /*14b60*/  LDL.LU R222, [R1+0x2c] ;  /* 0x00002c0001de7983 */ /* 0x000f220000300800 */
[----:B------:R-:W-:Y:S01]  /*14b70*/  FMUL R2, R224, UR20 ;  /* 0x00000014e0027c20 */ /* 0x000fe20008400000 */
[----:B------:R-:W-:-:S02]  /*14b80*/  F2FP.SATFINITE.E4M3.F32.PACK_AB_MERGE_C R11, RZ, R3, RZ ;  /* 0x00000003ff0b723e */ /* 0x000fc400048070ff */
[----:B0-----:R-:W-:Y:S01]  /*14b90*/  F2FP.SATFINITE.E4M3.F32.PACK_AB_MERGE_C R7, RZ, R0, RZ ;  /* 0x00000000ff07723e */ /* 0x001fe200048070ff */
[----:B------:R-:W-:Y:S02]  /*14ba0*/  FMUL R0, R225, UR20 ;  /* 0x00000014e1007c20 */ /* 0x000fe40008400000 */
[----:B------:R-:W4:Y:S04]  /*14bb0*/  LDL.LU R225, [R1+0x30] ;  /* 0x0000300001e17983 */ /* 0x000f280000300800 */
[----:B------:R-:W4:Y:S04]  /*14bc0*/  LDL.LU R224, [R1+0x34] ;  /* 0x0000340001e07983 */ /* 0x000f280000300800 */
[----:B------:R0:W-:Y:S04]  /*14bd0*/  @!P5 STG.E.U8 desc[UR14][R32.64+0x48], R9 ;  /* 0x000048092000d986 */ /* 0x0001e8000c10110e */
[----:B------:R-:W-:Y:S01]  /*14be0*/  @!P4 STG.E.U8 desc[UR14][R32.64+0x49], R11 ;  /* 0x0000490b2000c986 */ /* 0x000fe2000c10110e */
[----:B0-----:R-:W-:-:S03]  /*14bf0*/  F2FP.SATFINITE.E4M3.F32.PACK_AB_MERGE_C R9, RZ, R0, RZ ;  /* 0x00000000ff09723e */ /* 0x001fc600048070ff */
[----:B------:R0:W-:Y:S01]  /*14c00*/  @!P0 STG.E.U8 desc[UR14][R30.64+0x49], R7 ;  /* 0x000049071e008986 */ /* 0x0001e2000c10110e */
[----:B--2---:R-:W-:-:S03]  /*14c10*/  FMUL R3, R227, UR20 ;  /* 0x00000014e3037c20 */ /* 0x004fc60008400000 */
[----:B------:R-:W2:Y:S01]  /*14c20*/  LDL.LU R227, [R1+0x38] ;  /* 0x0000380001e37983 */ /* 0x000ea20000300800 */
[----:B---3--:R-:W-:-:S03]  /*14c30*/  FMUL R0, R220, UR20 ;  /* 0x00000014dc007c20 */ /* 0x008fc60008400000 */
[----:B------:R-:W3:Y:S02]  /*14c40*/  LDL.LU R220, [R1+0x3c] ;  /* 0x00003c0001dc7983 */ /* 0x000ee40000300800 */
[----:B0-----:R-:W-:Y:S01]  /*14c50*/  F2FP.SATFINITE.E4M3.F32.PACK_AB_MERGE_C R7, RZ, R0, RZ ;  /* 0x00000000ff07723e */ /* 0x001fe200048070ff */
[----:B----4-:R-:W-:Y:S02]  /*14c60*/  FMUL R0, R226, UR20 ;  /* 0x00000014e2007c20 */ /* 0x010fe40008400000 */
[----:B------:R-:W4:Y:S01]  /*14c70*/  LDL.LU R226, [R1+0x40] ;  /* 0x0000400001e27983 */ /* 0x000f220000300800 */
[C---:B------:R-:W-:Y:S02]  /*14c80*/  ISETP.LT.OR P6, PT, R42.reuse, 0x49, !P2 ;  /* 0x000000492a00780c */ /* 0x040fe400057c1670 */
[C---:B------:R-:W-:Y:S02]  /*14c90*/  ISETP.LT.OR P4, PT, R42.reuse, 0x52, !P1 ;  /* 0x000000522a00780c */ /* 0x040fe40004f81670 */
[----:B------:R-:W-:-:S02]  /*14ca0*/  ISETP.LT.OR P5, PT, R42, 0x51, !P1 ;  /* 0x000000512a00780c */ /* 0x000fc40004fa1670 */
[----:B------:R-:W-:-:S07]  /*14cb0*/  F2FP.SATFINITE.E4M3.F32.PACK_AB_MERGE_C R11, RZ, R2, RZ ;  /* 0x00000002ff0b723e */ /* 0x000fce00048070ff */
[----:B------:R0:W-:Y:S01]  /*14cc0*/  @!P6 STG.E.U8 desc[UR14][R30.64+0x48], R13 ;  /* 0x0000480d1e00e986 */ /* 0x0001e2000c10110e */
[C---:B------:R-:W-:Y:S02]  /*14cd0*/  ISETP.LT.OR P6, PT, R42.reuse, 0x51, !P2 ;  /* 0x000000512a00780c */ /* 0x040fe400057c1670 */
[C---:B------:R-:W-:Y:S01]  /*14ce0*/  ISETP.LT.OR P0, PT, R42.reuse, 0x52, !P2 ;  /* 0x000000522a00780c */ /* 0x040fe20005701670 */
[----:B------:R-:W-:Y:S01]  /*14cf0*/  @!P4 STG.E.U8 desc[UR14][R32.64+0x51], R9 ;  /* 0x000051092000c986 */ /* 0x000fe2000c10110e */
[----:B------:R-:W-:-:S03]  /*14d00*/  ISETP.LT.OR P4, PT, R42, 0x5a, !P1 ;  /* 0x0000005a2a00780c */ /* 0x000fc60004f81670 */
[----:B------:R1:W-:Y:S01]  /*14d10*/  @!P5 STG.E.U8 desc[UR14][R32.64+0x50], R5 ;  /* 0x000050052000d986 */ /* 0x0003e2000c10110e */
[----:B------:R-:W-:Y:S01]  /*14d20*/  ISETP.LT.OR P5, PT, R42, 0x59, !P1 ;  /* 0x000000592a00780c */ /* 0x000fe20004fa1670 */
[----:B------:R-:W-:Y:S02]  /*14d30*/  FMUL R2, R223, UR20 ;  /* 0x00000014df027c20 */ /* 0x000fe40008400000 */
[----:B------:R-:W4:Y:S01]  /*14d40*/  LDL.LU R223, [R1+0x44] ;  /* 0x0000440001df7983 */ /* 0x000f220000300800 */
[----:B0-----:R-:W-:Y:S02]  /*14d50*/  F2FP.SATFINITE.E4M3.F32.PACK_AB_MERGE_C R13, RZ, R3, RZ ;  /* 0x00000003ff0d723e */ /* 0x001fe400048070ff */
[----:B-1----:R-:W-:Y:S02]  /*14d60*/  F2FP.SATFINITE.E4M3.F32.PACK_AB_MERGE_C R5, RZ, R0, RZ ;  /* 0x00000000ff05723e */ /* 0x002fe400048070ff */
[----:B------:R-:W-:Y:S01]  /*14d70*/  F2FP.SATFINITE.E4M3.F32.PACK_AB_MERGE_C R9, RZ, R2, RZ ;  /* 0x00000002ff09723e */ /* 0x000fe200048070ff */
[----:B------:R-:W-:-:S02]  /*14d80*/  FMUL R0, R222, UR20 ;  /* 0x00000014de007c20 */ /* 0x000fc40008400000 */
[----:B------:R-:W4:Y:S04]  /*14d90*/  LDL.LU R222, [R1+0x48] ;  /* 0x0000480001de7983 */ /* 0x000f280000300800 */
[----:B------:R0:W-:Y:S01]  /*14da0*/  @!P6 STG.E.U8 desc[UR14][R30.64+0x50], R11 ;  /* 0x0000500b1e00e986 */ /* 0x0001e2000c10110e */
[----:B------:R-:W-:-:S03]  /*14db0*/  FMUL R2, R225, UR20 ;  /* 0x00000014e1027c20 */ /* 0x000fc60008400000 */
[----:B------:R-:W4:Y:S01]  /*14dc0*/  LDL.LU R225, [R1+0x4c] ;  /* 0x00004c0001e17983 */ /* 0x000f220000300800 */
[----:B------:R-:W-:-:S03]  /*14dd0*/  FMUL R3, R224, UR20 ;  /* 0x00000014e0037c20 */ /* 0x000fc60008400000 */
[----:B------:R-:W4:Y:S01]  /*14de0*/  LDL.LU R224, [R1+0x50] ;  /* 0x0000500001e07983 */ /* 0x000f220000300800 */
[----:B0-----:R-:W-:-:S03]  /*14df0*/  F2FP.SATFINITE.E4M3.F32.PACK_AB_MERGE_C R11, RZ, R0, RZ ;  /* 0x00000000ff0b723e */ /* 0x001fc600048070ff */
[----:B------:R-:W-:Y:S04]  /*14e00*/  @!P0 STG.E.U8 desc[UR14][R30.64+0x51], R13 ;  /* 0x0000510d1e008986 */ /* 0x000fe8000c10110e */
[----:B------:R-:W-:Y:S04]  /*14e10*/  @!P4 STG.E.U8 desc[UR14][R32.64+0x59], R5 ;  /* 0x000059052000c986 */ /* 0x000fe8000c10110e */
[----:B------:R0:W-:Y:S02]  /*14e20*/  @!P5 STG.E.U8 desc[UR14][R32.64+0x58], R7 ;  /* 0x000058072000d986 */ /* 0x0001e4000c10110e */
[----:B0-----:R-:W-:Y:S01]  /*14e30*/  F2FP.SATFINITE.E4M3.F32.PACK_AB_MERGE_C R7, RZ, R2, RZ ;  /* 0x00000002ff07723e */ /* 0x001fe200048070ff */
[----:B--2---:R-:W-:-:S02]  /*14e40*/  FMUL R0, R227, UR20 ;  /* 0x00000014e3007c20 */ /* 0x004fc40008400000 */
[----:B------:R-:W2:Y:S03]  /*14e50*/  LDL.LU R227, [R1+0x54] ;  /* 0x0000540001e37983 */ /* 0x000ea60000300800 */
[----:B------:R-:W-:Y:S01]  /*14e60*/  F2FP.SATFINITE.E4M3.F32.PACK_AB_MERGE_C R5, RZ, R0, RZ ;  /* 0x00000000ff05723e */ /* 0x000fe200048070ff */
[----:B---3--:R-:W-:Y:S02]  /*14e70*/  FMUL R0, R220, UR20 ;  /* 0x00000014dc007c20 */ /* 0x008fe40008400000 */
[----:B------:R-:W3:Y:S01]  /*14e80*/  LDL.LU R220, [R1+0x58] ;  /* 0x0000580001dc7983 */ /* 0x000ee20000300800 */
[----:B----4-:R-:W-:-:S03]  /*14e90*/  FMUL R2, R226, UR20 ;  /* 0x00000014e2027c20 */ /* 0x010fc60008400000 */
[----:B------:R-:W4:Y:S01]  /*14ea0*/  LDL.LU R226, [R1+0x5c] ;  /* 0x00005c0001e27983 */ /* 0x000f220000300800 */
[C---:B------:R-:W-:Y:S02]  /*14eb0*/  ISETP.LT.OR P0, PT, R42.reuse, 0x5a, !P2 ;  /* 0x0000005a2a00780c */ /* 0x040fe40005701670 */
[C---:B------:R-:W-:Y:S02]  /*14ec0*/  ISETP.LT.OR P6, PT, R42.reuse, 0x59, !P2 ;  /* 0x000000592a00780c */ /* 0x040fe400057c1670 */
[C---:B------:R-:W-:Y:S02]  /*14ed0*/  ISETP.LT.OR P5, PT, R42.reuse, 0x61, !P1 ;  /* 0x000000612a00780c */ /* 0x040fe40004fa1670 */
[----:B------:R-:W-:-:S07]  /*14ee0*/  ISETP.LT.OR P4, PT, R42, 0x62, !P1 ;  /* 0x000000622a00780c */ /* 0x000fce0004f81670 */
[----:B------:R-:W-:Y:S01]  /*14ef0*/  @!P0 STG.E.U8 desc[UR14][R30.64+0x59], R11 ;  /* 0x0000590b1e008986 */ /* 0x000fe2000c10110e */
[----:B------:R-:W-:-:S03]  /*14f00*/  ISETP.LT.OR P0, PT, R42, 0x62, !P2 ;  /* 0x000000622a00780c */ /* 0x000fc60005701670 */
[----:B------:R0:W-:Y:S01]  /*14f10*/  @!P6 STG.E.U8 desc[UR14][R30.64+0x58], R9 ;  /* 0x000058091e00e986 */ /* 0x0001e2000c10110e */
[----:B------:R-:W-:-:S03]  /*14f20*/  ISETP.LT.OR P6, PT, R42, 0x61, !P2 ;  /* 0x000000612a00780c */ /* 0x000fc600057c1670 */
[----:B------:R1:W-:Y:S01]  /*14f30*/  @!P5 STG.E.U8 desc[UR14][R32.64+0x60], R7 ;  /* 0x000060072000d986 */ /* 0x0003e2000c10110e */
[----:B------:R-:W-:Y:S02]  /*14f40*/  ISETP.LT.OR P5, PT, R42, 0x69, !P1 ;  /* 0x000000692a00780c */ /* 0x000fe40004fa1670 */
[----:B0-----:R-:W-:Y:S01]  /*14f50*/  F2FP.SATFINITE.E4M3.F32.PACK_AB_MERGE_C R9, RZ, R0, RZ ;  /* 0x00000000ff09723e */ /* 0x001fe200048070ff */
[----:B------:R-:W-:Y:S02]  /*14f60*/  FMUL R0, R223, UR20 ;  /* 0x00000014df007c20 */ /* 0x000fe40008400000 */
[----:B------:R-:W4:Y:S01]  /*14f70*/  LDL.LU R223, [R1+0x60] ;  /* 0x0000600001df7983 */ /* 0x000f220000300800 */
[----:B------:R-:W-:Y:S02]  /*14f80*/  F2FP.SATFINITE.E4M3.F32.PACK_AB_MERGE_C R11, RZ, R2, RZ ;  /* 0x00000002ff0b723e */ /* 0x000fe400048070ff */
[----:B------:R-:W-:Y:S01]  /*14f90*/  F2FP.SATFINITE.E4M3.F32.PACK_AB_MERGE_C R13, RZ, R3, RZ ;  /* 0x00000003ff0d723e */ /* 0x000fe200048070ff */
[----:B------:R-:W-:Y:S01]  /*14fa0*/  FMUL R2, R222, UR20 ;  /* 0x00000014de027c20 */ /* 0x000fe20008400000 */
[----:B-1----:R-:W-:Y:S01]  /*14fb0*/  F2FP.SATFINITE.E4M3.F32.PACK_AB_MERGE_C R7, RZ, R0, RZ ;  /* 0x00000000ff07723e */ /* 0x002fe200048070ff */
[----:B------:R-:W4:Y:S04]  /*14fc0*/  LDL.LU R222, [R1+0x64] ;  /* 0x0000640001de7983 */ /* 0x000f280000300800 */
[----:B------:R-:W-:Y:S01]  /*14fd0*/  @!P4 STG.E.U8 desc[UR14][R32.64+0x61], R13 ;  /* 0x0000610d2000c986 */ /* 0x000fe2000c10110e */
[----:B------:R-:W-:-:S03]  /*14fe0*/  FMUL R3, R225, UR20 ;  /* 0x00000014e1037c20 */ /* 0x000fc60008400000 */
[----:B------:R-:W4:Y:S01]  /*14ff0*/  LDL.LU R225, [R1+0x68] ;  /* 0x0000680001e17983 */ /* 0x000f220000300800 */
[----:B------:R-:W-:-:S03]  /*15000*/  FMUL R0, R224, UR20 ;  /* 0x00000014e0007c20 */ /* 0x000fc60008400000 */
[----:B------:R0:W-:Y:S04]  /*15010*/  @!P0 STG.E.U8 desc[UR14][R30.64+0x61], R9 ;  /* 0x000061091e008986 */ /* 0x0001e8000c10110e */
[----:B------:R-:W4:Y:S04]  /*15020*/  LDL.LU R224, [R1+0x6c] ;  /* 0x00006c0001e07983 */ /* 0x000f280000300800 */
[----:B------:R1:W-:Y:S01]  /*15030*/  @!P6 STG.E.U8 desc[UR14][R30.64+0x60], R5 ;  /* 0x000060051e00e986 */ /* 0x0003e2000c10110e */
[----:B0-----:R-:W-:-:S03]  /*15040*/  F2FP.SATFINITE.E4M3.F32.PACK_AB_MERGE_C R9, RZ, R0, RZ ;  /* 0x00000000ff09723e */ /* 0x001fc600048070ff */
[----:B------:R0:W-:Y:S01]  /*15050*/  @!P5 STG.E.U8 desc[UR14][R32.64+0x68], R11 ;  /* 0x0000680b2000d986 */ /* 0x0001e2000c10110e */
[----:B-1----:R-:W-:Y:S01]  /*15060*/  F2FP.SATFINITE.E4M3.F32.PACK_AB_MERGE_C R5, RZ, R2, RZ ;  /* 0x00000002ff05723e */ /* 0x002fe200048070ff */
[----:B--2---:R-:W-:Y:S02]  /*15070*/  FMUL R0, R227, UR20 ;  /* 0x00000014e3007c20 */ /* 0x004fe40008400000 */
[----:B------:R-:W2:Y:S03]  /*15080*/  LDL.LU R227, [R1+0x70] ;  /* 0x0000700001e37983 */ /* 0x000ea60000300800 */
[----:B0-----:R-:W-:Y:S01]  /*15090*/  F2FP.SATFINITE.E4M3.F32.PACK_AB_MERGE_C R11, RZ, R0, RZ ;  /* 0x00000000ff0b723e */ /* 0x001fe200048070ff */
[----:B---3--:R-:W-:Y:S02]  /*150a0*/  FMUL R2, R220, UR20 ;  /* 0x00000014dc027c20 */ /* 0x008fe40008400000 */
[----:B------:R-:W3:Y:S01]  /*150b0*/  LDL.LU R220, [R1+0x74] ;  /* 0x0000740001dc7983 */ /* 0x000ee20000300800 */
[----:B----4-:R-:W-:-:S03]  /*150c0*/  FMUL R0, R226, UR20 ;  /* 0x00000014e2007c20 */ /* 0x010fc60008400000 */
[----:B------:R-:W4:Y:S01]  /*150d0*/  LDL.LU R226, [R1+0x78] ;  /* 0x0000780001e27983 */ /* 0x000f220000300800 */
[C---:B------:R-:W-:Y:S02]  /*150e0*/  ISETP.LT.OR P4, PT, R42.reuse, 0x6a, !P1 ;  /* 0x0000006a2a00780c */ /* 0x040fe40004f81670 */
[C---:B------:R-:W-:Y:S02]  /*150f0*/  ISETP.LT.OR P6, PT, R42.reuse, 0x69, !P2 ;  /* 0x000000692a00780c */ /* 0x040fe400057c1670 */
[C---:B------:R-:W-:Y:S02]  /*15100*/  ISETP.LT.OR P0, PT, R42.reuse, 0x6a, !P2 ;  /* 0x0000006a2a00780c */ /* 0x040fe40005701670 */
[----:B------:R-:W-:Y:S02]  /*15110*/  ISETP.LT.OR P5, PT, R42, 0x71, !P1 ;  /* 0x000000712a00780c */ /* 0x000fe40004fa1670 */
[----:B------:R-:W-:-:S05]  /*15120*/  F2FP.SATFINITE.E4M3.F32.PACK_AB_MERGE_C R13, RZ, R3, RZ ;  /* 0x00000003ff0d723e */ /* 0x000fca00048070ff */
[----:B------:R0:W-:Y:S01]  /*15130*/  @!P4 STG.E.U8 desc[UR14][R32.64+0x69], R7 ;  /* 0x000069072000c986 */ /* 0x0001e2000c10110e */
[----:B------:R-:W-:-:S03]  /*15140*/  ISETP.LT.OR P4, PT, R42, 0x72, !P1 ;  /* 0x000000722a00780c */ /* 0x000fc60004f81670 */
[----:B------:R1:W-:Y:S01]  /*15150*/  @!P6 STG.E.U8 desc[UR14][R30.64+0x68], R5 ;  /* 0x000068051e00e986 */ /* 0x0003e2000c10110e */
[----:B------:R-:W-:-:S03]  /*15160*/  ISETP.LT.OR P6, PT, R42, 0x71, !P2 ;  /* 0x000000712a00780c */ /* 0x000fc600057c1670 */
[----:B------:R-:W-:Y:S01]  /*15170*/  @!P0 STG.E.U8 desc[UR14][R30.64+0x69], R13 ;  /* 0x0000690d1e008986 */ /* 0x000fe2000c10110e */
[----:B0-----:R-:W-:Y:S01]  /*15180*/  F2FP.SATFINITE.E4M3.F32.PACK_AB_MERGE_C R7, RZ, R2, RZ ;  /* 0x00000002ff07723e */ /* 0x001fe200048070ff */
[----:B------:R-:W-:Y:S02]  /*15190*/  FMUL R2, R223, UR20 ;  /* 0x00000014df027c20 */ /* 0x000fe40008400000 */
[----:B------:R-:W4:Y:S01]  /*151a0*/  LDL.LU R223, [R1+0x7c] ;  /* 0x00007c0001df7983 */ /* 0x000f220000300800 */
[----:B------:R-:W-:Y:S02]  /*151b0*/  ISETP.LT.OR P0, PT, R42, 0x72, !P2 ;  /* 0x000000722a00780c */ /* 0x000fe40005701670 */
[----:B-1----:R-:W-:Y:S01]  /*151c0*/  F2FP.SATFINITE.E4M3.F32.PACK_AB_MERGE_C R5, RZ, R0, RZ ;  /* 0x00000000ff05723e */ /* 0x002fe200048070ff */
[----:B------:R-:W-:Y:S02]  /*151d0*/  FMUL R3, R222, UR20 ;  /* 0x00000014de037c20 */ /* 0x000fe40008400000 */
[----:B------:R-:W4:Y:S04]  /*151e0*/  LDL.LU R222, [R1+0x80] ;  /* 0x0000800001de7983 */ /* 0x000f280000300800 */
[----:B------:R0:W-:Y:S01]  /*151f0*/  @!P4 STG.E.U8 desc[UR14][R32.64+0x71], R11 ;  /* 0x0000710b2000c986 */ /* 0x0001e2000c10110e */
[----:B------:R-:W-:-:S03]  /*15200*/  FMUL R0, R225, UR20 ;  /* 0x00000014e1007c20 */ /* 0x000fc60008400000 */
[----:B------:R1:W-:Y:S04]  /*15210*/  @!P5 STG.E.U8 desc[UR14][R32.64+0x70], R9 ;  /* 0x000070092000d986 */ /* 0x0003e8000c10110e */
[----:B------:R-:W4:Y:S01]  /*15220*/  LDL.LU R225, [R1+0x84] ;  /* 0x0000840001e17983 */ /* 0x000f220000300800 */
[----:B0-----:R-:W-:Y:S01]  /*15230*/  F2FP.SATFINITE.E4M3.F32.PACK_AB_MERGE_C R11, RZ, R0, RZ ;  /* 0x00000000ff0b723e */ /* 0x001fe200048070ff */
[----:B------:R-:W-:Y:S02]  /*15240*/  FMUL R0, R224, UR20 ;  /* 0x00000014e0007c20 */ /* 0x000fe40008400000 */
[----:B------:R-:W4:Y:S01]  /*15250*/  LDL.LU R224, [R1+0x88] ;  /* 0x0000880001e07983 */ /* 0x000f220000300800 */
[----:B-1----:R-:W-:-:S03]  /*15260*/  F2FP.SATFINITE.E4M3.F32.PACK_AB_MERGE_C R9, RZ, R2, RZ ;  /* 0x00000002ff09723e */ /* 0x002fc600048070ff */
[----:B------:R0:W-:Y:S04]  /*15270*/  @!P6 STG.E.U8 desc[UR14][R30.64+0x70], R7 ;  /* 0x000070071e00e986 */ /* 0x0001e8000c10110e */
[----:B------:R1:W-:Y:S01]  /*15280*/  @!P0 STG.E.U8 desc[UR14][R30.64+0x71], R5 ;  /* 0x000071051e008986 */ /* 0x0003e2000c10110e */
[----:B0-----:R-:W-:Y:S01]  /*15290*/  F2FP.SATFINITE.E4M3.F32.PACK_AB_MERGE_C R7, RZ, R0, RZ ;  /* 0x00000000ff07723e */ /* 0x001fe200048070ff */
[----:B--2---:R-:W-:Y:S02]  /*152a0*/  FMUL R2, R227, UR20 ;  /* 0x00000014e3027c20 */ /* 0x004fe40008400000 */
[----:B------:R-:W2:Y:S03]  /*152b0*/  LDL.LU R227, [R1+0x8c] ;  /* 0x00008c0001e37983 */ /* 0x000ea60000300800 */
[----:B-1----:R-:W-:Y:S01]  /*152c0*/  F2FP.SATFINITE.E4M3.F32.PACK_AB_MERGE_C R5, RZ, R2, RZ ;  /* 0x00000002ff05723e */ /* 0x002fe200048070ff */
[----:B---3--:R-:W-:-:S02]  /*152d0*/  FMUL R0, R220, UR20 ;  /* 0x00000014dc007c20 */ /* 0x008fc40008400000 */
        /* <DEDUP_REMOVED lines=10> */
[----:B------:R-:W-:Y:S01]  /*15380*/  @!P4 STG.E.U8 desc[UR14][R32.64+0x79], R13 ;  /* 0x0000790d2000c986 */ /* 0x000fe2000c10110e */
[----:B------:R-:W-:Y:S02]  /*15390*/  ISETP.LT.OR P4, PT, R42, 0x82, !P1 ;  /* 0x000000822a00780c */ /* 0x000fe40004f81670 */
[----:B0-----:R-:W-:Y:S01]  /*153a0*/  F2FP.SATFINITE.E4M3.F32.PACK_AB_MERGE_C R9, RZ, R0, RZ ;  /* 0x00000000ff09723e */ /* 0x001fe200048070ff */
[----:B------:R-:W-:Y:S02]  /*153b0*/  FMUL R3, R223, UR20 ;  /* 0x00000014df037c20 */ /* 0x000fe40008400000 */
[----:B------:R-:W4:Y:S01]  /*153c0*/  LDL.LU R223, [R1+0x98] ;  /* 0x0000980001df7983 */ /* 0x000f220000300800 */
[----:B------:R-:W-:-:S03]  /*153d0*/  FMUL R0, R222, UR20 ;  /* 0x00000014de007c20 */ /* 0x000fc60008400000 */
[----:B------:R-:W4:Y:S04]  /*153e0*/  LDL.LU R222, [R1+0x9c] ;  /* 0x00009c0001de7983 */ /* 0x000f280000300800 */
[----:B------:R0:W-:Y:S04]  /*153f0*/  @!P0 STG.E.U8 desc[UR14][R30.64+0x79], R7 ;  /* 0x000079071e008986 */ /* 0x0001e8000c10110e */
[----:B------:R1:W-:Y:S01]  /*15400*/  @!P6 STG.E.U8 desc[UR14][R30.64+0x78], R11 ;  /* 0x0000780b1e00e986 */ /* 0x0003e2000c10110e */
[----:B0-----:R-:W-:Y:S01]  /*15410*/  F2FP.SATFINITE.E4M3.F32.PACK_AB_MERGE_C R7, RZ, R0, RZ ;  /* 0x00000000ff07723e */ /* 0x001fe200048070ff */
[----:B------:R-:W-:-:S02]  /*15420*/  FMUL R0, R225, UR20 ;  /* 0x00000014e1007c20 */ /* 0x000fc40008400000 */
[----:B------:R-:W4:Y:S01]  /*15430*/  LDL.LU R225, [R1+0xa0] ;  /* 0x0000a00001e17983 */ /* 0x000f220000300800 */
[----:B-1----:R-:W-:Y:S01]  /*15440*/  F2FP.SATFINITE.E4M3.F32.PACK_AB_MERGE_C R11, RZ, R2, RZ ;  /* 0x00000002ff0b723e */ /* 0x002fe200048070ff */
[----:B------:R-:W-:Y:S02]  /*15450*/  FMUL R2, R224, UR20 ;  /* 0x00000014e0027c20 */ /* 0x000fe40008400000 */
[----:B------:R-:W4:Y:S01]  /*15460*/  LDL.LU R224, [R1+0xa4] ;  /* 0x0000a40001e07983 */ /* 0x000f220000300800 */
[----:B------:R-:W-:-:S03]  /*15470*/  F2FP.SATFINITE.E4M3.F32.PACK_AB_MERGE_C R13, RZ, R3, RZ ;  /* 0x00000003ff0d723e */ /* 0x000fc600048070ff */
[----:B------:R0:W-:Y:S04]  /*15480*/  @!P5 STG.E.U8 desc[UR14][R32.64+0x80], R5 ;  /* 0x000080052000d986 */ /* 0x0001e8000c10110e */
[----:B------:R1:W-:Y:S01]  /*15490*/  @!P4 STG.E.U8 desc[UR14][R32.64+0x81], R9 ;  /* 0x000081092000c986 */ /* 0x0003e2000c10110e */
[----:B0-----:R-:W-:Y:S02]  /*154a0*/  F2FP.SATFINITE.E4M3.F32.PACK_AB_MERGE_C R5, RZ, R0, RZ ;  /* 0x00000000ff05723e */ /* 0x001fe400048070ff */
[----:B-1----:R-:W-:Y:S01]  /*154b0*/  F2FP.SATFINITE.E4M3.F32.PACK_AB_MERGE_C R9, RZ, R2, RZ ;  /* 0x00000002ff09723e */ /* 0x002fe200048070ff */
[----:B--2---:R-:W-:Y:S02]  /*154c0*/  FMUL R0, R227, UR20 ;  /* 0x00000014e3007c20 */ /* 0x004fe40008400000 */
[----:B------:R-:W2:Y:S01]  /*154d0*/  LDL.LU R227, [R1+0xa8] ;  /* 0x0000a80001e37983 */ /* 0x000ea20000300800 */
[----:B---3--:R-:W-:-:S03]  /*154e0*/  FMUL R2, R220, UR20 ;  /* 0x00000014dc027c20 */ /* 0x008fc60008400000 */
[----:B------:R-:W3:Y:S01]  /*154f0*/  LDL.LU R220, [R1+0xac] ;  /* 0x0000ac0001dc7983 */ /* 0x000ee20000300800 */
[----:B----4-:R-:W-:-:S03]  /*15500*/  FMUL R3, R226, UR20 ;  /* 0x00000014e2037c20 */ /* 0x010fc60008400000 */
[----:B------:R-:W4:Y:S01]  /*15510*/  LDL.LU R226, [R1+0xb0] ;  /* 0x0000b00001e27983 */ /* 0x000f220000300800 */
[C---:B------:R-:W-:Y:S02]  /*15520*/  ISETP.LT.OR P6, PT, R42.reuse, 0x81, !P2 ;  /* 0x000000812a00780c */ /* 0x040fe400057c1670 */
[C---:B------:R-:W-:Y:S02]  /*15530*/  ISETP.LT.OR P0, PT, R42.reuse, 0x82, !P2 ;  /* 0x000000822a00780c */ /* 0x040fe40005701670 */
[C---:B------:R-:W-:Y:S02]  /*15540*/  ISETP.LT.OR P5, PT, R42.reuse, 0x89, !P1 ;  /* 0x000000892a00780c */ /* 0x040fe40004fa1670 */
[----:B------:R-:W-:-:S07]  /*15550*/  ISETP.LT.OR P4, PT, R42, 0x8a, !P1 ;  /* 0x0000008a2a00780c */ /* 0x000fce0004f81670 */
[----:B------:R0:W-:Y:S01]  /*15560*/  @!P6 STG.E.U8 desc[UR14][R30.64+0x80], R11 ;  /* 0x0000800b1e00e986 */ /* 0x0001e2000c10110e */
[----:B------:R-:W-:-:S03]  /*15570*/  ISETP.LT.OR P6, PT, R42, 0x89, !P2 ;  /* 0x000000892a00780c */ /* 0x000fc600057c1670 */
[----:B------:R-:W-:Y:S01]  /*15580*/  @!P0 STG.E.U8 desc[UR14][R30.64+0x81], R13 ;  /* 0x0000810d1e008986 */ /* 0x000fe2000c10110e */
[----:B------:R-:W-:-:S03]  /*15590*/  ISETP.LT.OR P0, PT, R42, 0x8a, !P2 ;  /* 0x0000008a2a00780c */ /* 0x000fc60005701670 */
[----:B------:R-:W-:Y:S01]  /*155a0*/  @!P5 STG.E.U8 desc[UR14][R32.64+0x88], R7 ;  /* 0x000088072000d986 */ /* 0x000fe2000c10110e */
[----:B0-----:R-:W-:-:S03]  /*155b0*/  F2FP.SATFINITE.E4M3.F32.PACK_AB_MERGE_C R11, RZ, R0, RZ ;  /* 0x00000000ff0b723e */ /* 0x001fc600048070ff */
[----:B------:R0:W-:Y:S01]  /*155c0*/  @!P4 STG.E.U8 desc[UR14][R32.64+0x89], R5 ;  /* 0x000089052000c986 */ /* 0x0001e2000c10110e */
[----:B------:R-:W-:Y:S01]  /*155d0*/  FMUL R0, R223, UR20 ;  /* 0x00000014df007c20 */ /* 0x000fe20008400000 */
[----:B------:R-:W-:Y:S02]  /*155e0*/  ISETP.LT.OR P5, PT, R42, 0x91, !P1 ;  /* 0x000000912a00780c */ /* 0x000fe40004fa1670 */
[----:B------:R-:W3:Y:S02]  /*155f0*/  LDL.LU R223, [R1+0xb4] ;  /* 0x0000b40001df7983 */ /* 0x000ee40000300800 */
[----:B0-----:R-:W-:Y:S01]  /*15600*/  F2FP.SATFINITE.E4M3.F32.PACK_AB_MERGE_C R5, RZ, R0, RZ ;  /* 0x00000000ff05723e */ /* 0x001fe200048070ff */
[----:B------:R-:W-:Y:S02]  /*15610*/  FMUL R0, R222, UR20 ;  /* 0x00000014de007c20 */ /* 0x000fe40008400000 */
[----:B------:R-:W3:Y:S01]  /*15620*/  LDL.LU R222, [R1+0xb8] ;  /* 0x0000b80001de7983 */ /* 0x000ee20000300800 */
[----:B------:R-:W-:-:S03]  /*15630*/  F2FP.SATFINITE.E4M3.F32.PACK_AB_MERGE_C R7, RZ, R2, RZ ;  /* 0x00000002ff07723e */ /* 0x000fc600048070ff */
[----:B------:R0:W-:Y:S04]  /*15640*/  @!P6 STG.E.U8 desc[UR14][R30.64+0x88], R9 ;  /* 0x000088091e00e986 */ /* 0x0001e8000c10110e */
[----:B------:R1:W-:Y:S01]  /*15650*/  @!P0 STG.E.U8 desc[UR14][R30.64+0x89], R11 ;  /* 0x0000890b1e008986 */ /* 0x0003e2000c10110e */
[----:B------:R-:W-:Y:S01]  /*15660*/  FMUL R2, R225, UR20 ;  /* 0x00000014e1027c20 */ /* 0x000fe20008400000 */
[----:B0-----:R-:W-:Y:S02]  /*15670*/  F2FP.SATFINITE.E4M3.F32.PACK_AB_MERGE_C R9, RZ, R0, RZ ;  /* 0x00000000ff09723e */ /* 0x001fe400048070ff */
[----:B------:R-:W3:Y:S01]  /*15680*/  LDL.LU R225, [R1+0xbc] ;  /* 0x0000bc0001e17983 */ /* 0x000ee20000300800 */
[----:B------:R-:W-:-:S03]  /*15690*/  FMUL R0, R224, UR20 ;  /* 0x00000014e0007c20 */ /* 0x000fc60008400000 */
[----:B------:R-:W3:Y:S01]  /*156a0*/  LDL.LU R224, [R1+0xc0] ;  /* 0x0000c00001e07983 */ /* 0x000ee20000300800 */
[----:B-1----:R-:W-:-:S03]  /*156b0*/  F2FP.SATFINITE.E4M3.F32.PACK_AB_MERGE_C R11, RZ, R2, RZ ;  /* 0x00000002ff0b723e */ /* 0x002fc600048070ff */
[----:B------:R0:W-:Y:S02]  /*156c0*/  @!P5 STG.E.U8 desc[UR14][R32.64+0x90], R7 ;  /* 0x000090072000d986 */ /* 0x0001e4000c10110e */
[----:B0-----:R-:W-:Y:S01]  /*156d0*/  F2FP.SATFINITE.E4M3.F32.PACK_AB_MERGE_C R7, RZ, R0, RZ ;  /* 0x00000000ff07723e */ /* 0x001fe200048070ff */
[----:B--2---:R-:W-:Y:S02]  /*156e0*/  FMUL R2, R227, UR20 ;  /* 0x00000014e3027c20 */ /* 0x004fe40008400000 */
[----:B------:R-:W2:Y:S01]  /*156f0*/  LDL.LU R227, [R1+0xc4] ;  /* 0x0000c40001e37983 */ /* 0x000ea20000300800 */
[----:B----4-:R-:W-:-:S03]  /*15700*/  FMUL R0, R226, UR20 ;  /* 0x00000014e2007c20 */ /* 0x010fc60008400000 */
[----:B------:R-:W4:Y:S01]  /*15710*/  LDL.LU R226, [R1+0xc8] ;  /* 0x0000c80001e27983 */ /* 0x000f220000300800 */
[C---:B------:R-:W-:Y:S02]  /*15720*/  ISETP.LT.OR P4, PT, R42.reuse, 0x92, !P1 ;  /* 0x000000922a00780c */ /* 0x040fe40004f81670 */
[C---:B------:R-:W-:Y:S01]  /*15730*/  ISETP.LT.OR P6, PT, R42.reuse, 0x91, !P2 ;  /* 0x000000912a00780c */ /* 0x040fe200057c1670 */
[----:B------:R-:W4:Y:S01]  /*15740*/  LDL.LU R221, [R1+0xcc] ;  /* 0x0000cc0001dd7983 */ /* 0x000f220000300800 */
[C---:B------:R-:W-:Y:S02]  /*15750*/  ISETP.LT.OR P0, PT, R42.reuse, 0x92, !P2 ;  /* 0x000000922a00780c */ /* 0x040fe40005701670 */
[----:B------:R-:W-:Y:S02]  /*15760*/  F2FP.SATFINITE.E4M3.F32.PACK_AB_MERGE_C R13, RZ, R3, RZ ;  /* 0x00000003ff0d723e */ /* 0x000fe400048070ff */
[----:B------:R-:W-:Y:S01]  /*15770*/  ISETP.LT.OR P5, PT, R42, 0x99, !P1 ;  /* 0x000000992a00780c */ /* 0x000fe20004fa1670 */
[----:B---3--:R-:W-:-:S02]  /*15780*/  FMUL R3, R220, UR20 ;  /* 0x00000014dc037c20 */ /* 0x008fc40008400000 */
[----:B------:R-:W3:Y:S04]  /*15790*/  LDL.LU R220, [R1+0xd0] ;  /* 0x0000d00001dc7983 */ /* 0x000ee80000300800 */
[----:B------:R-:W-:Y:S01]  /*157a0*/  @!P4 STG.E.U8 desc[UR14][R32.64+0x91], R13 ;  /* 0x0000910d2000c986 */ /* 0x000fe2000c10110e */
[----:B------:R-:W-:-:S03]  /*157b0*/  ISETP.LT.OR P4, PT, R42, 0x9a, !P1 ;  /* 0x0000009a2a00780c */ /* 0x000fc60004f81670 */
[----:B------:R0:W-:Y:S01]  /*157c0*/  @!P6 STG.E.U8 desc[UR14][R30.64+0x90], R5 ;  /* 0x000090051e00e986 */ /* 0x0001e2000c10110e */
[----:B------:R-:W-:-:S03]  /*157d0*/  ISETP.LT.OR P6, PT, R42, 0x99, !P2 ;  /* 0x000000992a00780c */ /* 0x000fc600057c1670 */
[----:B------:R1:W-:Y:S01]  /*157e0*/  @!P0 STG.E.U8 desc[UR14][R30.64+0x91], R9 ;  /* 0x000091091e008986 */ /* 0x0003e2000c10110e */
[----:B0-----:R-:W-:Y:S02]  /*157f0*/  F2FP.SATFINITE.E4M3.F32.PACK_AB_MERGE_C R5, RZ, R2, RZ ;  /* 0x00000002ff05723e */ /* 0x001fe400048070ff */
[----:B-1----:R-:W-:Y:S01]  /*15800*/  F2FP.SATFINITE.E4M3.F32.PACK_AB_MERGE_C R9, RZ, R0, RZ ;  /* 0x00000000ff09723e */ /* 0x002fe200048070ff */
[----:B------:R-:W-:Y:S02]  /*15810*/  FMUL R0, R223, UR20 ;  /* 0x00000014df007c20 */ /* 0x000fe40008400000 */
[----:B------:R-:W3:Y:S01]  /*15820*/  LDL.LU R223, [R1+0xd4] ;  /* 0x0000d40001df7983 */ /* 0x000ee20000300800 */
[----:B------:R-:W-:-:S03]  /*15830*/  FMUL R2, R222, UR20 ;  /* 0x00000014de027c20 */ /* 0x000fc60008400000 */
[----:B------:R-:W3:Y:S04]  /*15840*/  LDL.LU R222, [R1+0xd8] ;  /* 0x0000d80001de7983 */ /* 0x000ee80000300800 */
[----:B------:R0:W-:Y:S04]  /*15850*/  @!P5 STG.E.U8 desc[UR14][R32.64+0x98], R11 ;  /* 0x0000980b2000d986 */ /* 0x0001e8000c10110e */
[----:B------:R-:W-:Y:S04]  /*15860*/  @!P4 STG.E.U8 desc[UR14][R32.64+0x99], R7 ;  /* 0x000099072000c986 */ /* 0x000fe8000c10110e */
[----:B------:R1:W-:Y:S01]  /*15870*/  @!P6 STG.E.U8 desc[UR14][R30.64+0x98], R5 ;  /* 0x000098051e00e986 */ /* 0x0003e2000c10110e */
[----:B0-----:R-:W-:Y:S01]  /*15880*/  F2FP.SATFINITE.E4M3.F32.PACK_AB_MERGE_C R11, RZ, R0, RZ ;  /* 0x00000000ff0b723e */ /* 0x001fe200048070ff */
[----:B------:R-:W-:-:S02]  /*15890*/  FMUL R0, R225, UR20 ;  /* 0x00000014e1007c20 */ /* 0x000fc40008400000 */
[----:B------:R-:W3:Y:S01]  /*158a0*/  LDL.LU R225, [R1+0xdc] ;  /* 0x0000dc0001e17983 */ /* 0x000ee20000300800 */
[----:B-1----:R-:W-:Y:S01]  /*158b0*/  F2FP.SATFINITE.E4M3.F32.PACK_AB_MERGE_C R5, RZ, R2, RZ ;  /* 0x00000002ff05723e */ /* 0x002fe200048070ff */
[----:B------:R-:W-:Y:S02]  /*158c0*/  FMUL R2, R224, UR20 ;  /* 0x00000014e0027c20 */ /* 0x000fe40008400000 */
[----:B------:R-:W3:Y:S01]  /*158d0*/  LDL.LU R224, [R1+0xe0] ;  /* 0x0000e00001e07983 */ /* 0x000ee20000300800 */
[----:B------:R-:W-:Y:S02]  /*158e0*/  F2FP.SATFINITE.E4M3.F32.PACK_AB_MERGE_C R13, RZ, R3, RZ ;  /* 0x00000003ff0d723e */ /* 0x000fe400048070ff */
[----:B------:R-:W-:Y:S01]  /*158f0*/  F2FP.SATFINITE.E4M3.F32.PACK_AB_MERGE_C R7, RZ, R0, RZ ;  /* 0x00000000ff07723e */ /* 0x000fe200048070ff */
[----:B--2---:R-:W-:Y:S02]  /*15900*/  FMUL R3, R227, UR20 ;  /* 0x00000014e3037c20 */ /* 0x004fe40008400000 */
[----:B------:R-:W2:Y:S01]  /*15910*/  LDL.LU R227, [R1+0xe4] ;  /* 0x0000e40001e37983 */ /* 0x000ea20000300800 */
        /* <DEDUP_REMOVED lines=10> */
[----:B------:R-:W-:Y:S04]  /*159c0*/  @!P4 STG.E.U8 desc[UR14][R32.64+0xa1], R11 ;  /* 0x0000a10b2000c986 */ /* 0x000fe8000c10110e */
[----:B------:R1:W-:Y:S01]  /*159d0*/  @!P6 STG.E.U8 desc[UR14][R30.64+0xa0], R5 ;  /* 0x0000a0051e00e986 */ /* 0x0003e2000c10110e */
[----:B0-----:R-:W-:Y:S01]  /*159e0*/  F2FP.SATFINITE.E4M3.F32.PACK_AB_MERGE_C R9, RZ, R2, RZ ;  /* 0x00000002ff09723e */ /* 0x001fe200048070ff */
[----:B---3--:R-:W-:Y:S01]  /*159f0*/  FMUL R2, R220, UR20 ;  /* 0x00000014dc027c20 */ /* 0x008fe20008400000 */
[----:B------:R-:W-:Y:S01]  /*15a00*/  ISETP.LT.OR P4, PT, R42, 0xaa, !P1 ;  /* 0x000000aa2a00780c */ /* 0x000fe20004f81670 */
[----:B------:R0:W-:Y:S01]  /*15a10*/  @!P0 STG.E.U8 desc[UR14][R30.64+0xa1], R7 ;  /* 0x0000a1071e008986 */ /* 0x0001e2000c10110e */
[----:B-1----:R-:W-:Y:S01]  /*15a20*/  F2FP.SATFINITE.E4M3.F32.PACK_AB_MERGE_C R5, RZ, R0, RZ ;  /* 0x00000000ff05723e */ /* 0x002fe200048070ff */
[----:B------:R-:W-:-:S02]  /*15a30*/  FMUL R0, R221, UR20 ;  /* 0x00000014dd007c20 */ /* 0x000fc40008400000 */
[----:B------:R-:W3:Y:S01]  /*15a40*/  LDL.LU R221, [R1+0xec] ;  /* 0x0000ec0001dd7983 */ /* 0x000ee20000300800 */
[----:B------:R-:W-:-:S03]  /*15a50*/  ISETP.LT.OR P6, PT, R42, 0xa9, !P2 ;  /* 0x000000a92a00780c */ /* 0x000fc600057c1670 */
[----:B------:R-:W3:Y:S01]  /*15a60*/  LDL.LU R220, [R1+0xf0] ;  /* 0x0000f00001dc7983 */ /* 0x000ee20000300800 */
[C---:B------:R-:W-:Y:S02]  /*15a70*/  ISETP.LT.OR P0, PT, R42.reuse, 0xaa, !P2 ;  /* 0x000000aa2a00780c */ /* 0x040fe40005701670 */
[----:B0-----:R-:W-:Y:S01]  /*15a80*/  F2FP.SATFINITE.E4M3.F32.PACK_AB_MERGE_C R7, RZ, R0, RZ ;  /* 0x00000000ff07723e */ /* 0x001fe200048070ff */
[----:B------:R0:W-:Y:S01]  /*15a90*/  @!P5 STG.E.U8 desc[UR14][R32.64+0xa8], R9 ;  /* 0x0000a8092000d986 */ /* 0x0001e2000c10110e */
[----:B------:R-:W-:Y:S01]  /*15aa0*/  ISETP.LT.OR P5, PT, R42, 0xb1, !P1 ;  /* 0x000000b12a00780c */ /* 0x000fe20004fa1670 */
[----:B------:R-:W-:Y:S01]  /*15ab0*/  FMUL R0, R223, UR20 ;  /* 0x00000014df007c20 */ /* 0x000fe20008400000 */
[----:B------:R-:W-:Y:S01]  /*15ac0*/  F2FP.SATFINITE.E4M3.F32.PACK_AB_MERGE_C R11, RZ, R2, RZ ;  /* 0x00000002ff0b723e */ /* 0x000fe200048070ff */
[----:B------:R-:W-:Y:S01]  /*15ad0*/  FMUL R2, R222, UR20 ;  /* 0x00000014de027c20 */ /* 0x000fe20008400000 */
[----:B------:R-:W3:Y:S01]  /*15ae0*/  LDL.LU R223, [R1+0xf4] ;  /* 0x0000f40001df7983 */ /* 0x000ee20000300800 */
[----:B------:R-:W-:-:S03]  /*15af0*/  F2FP.SATFINITE.E4M3.F32.PACK_AB_MERGE_C R13, RZ, R3, RZ ;  /* 0x00000003ff0d723e */ /* 0x000fc600048070ff */
[----:B------:R-:W3:Y:S01]  /*15b00*/  LDL.LU R222, [R1+0xf8] ;  /* 0x0000f80001de7983 */ /* 0x000ee20000300800 */
[----:B------:R-:W-:Y:S01]  /*15b10*/  FMUL R3, R225, UR20 ;  /* 0x00000014e1037c20 */ /* 0x000fe20008400000 */
[----:B0-----:R-:W-:Y:S02]  /*15b20*/  F2FP.SATFINITE.E4M3.F32.PACK_AB_MERGE_C R9, RZ, R0, RZ ;  /* 0x00000000ff09723e */ /* 0x001fe400048070ff */
[----:B------:R-:W3:Y:S04]  /*15b30*/  LDL.LU R225, [R1+0xfc] ;  /* 0x0000fc0001e17983 */ /* 0x000ee80000300800 */
[----:B------:R-:W-:Y:S01]  /*15b40*/  @!P4 STG.E.U8 desc[UR14][R32.64+0xa9], R13 ;  /* 0x0000a90d2000c986 */ /* 0x000fe2000c10110e */
[----:B------:R-:W-:-:S03]  /*15b50*/  FMUL R0, R224, UR20 ;  /* 0x00000014e0007c20 */ /* 0x000fc60008400000 */
[----:B------:R-:W3:Y:S04]  /*15b60*/  LDL.LU R224, [R1+0x100] ;  /* 0x0001000001e07983 */ /* 0x000ee80000300800 */
[----:B------:R0:W-:Y:S04]  /*15b70*/  @!P6 STG.E.U8 desc[UR14][R30.64+0xa8], R5 ;  /* 0x0000a8051e00e986 */ /* 0x0001e8000c10110e */
[----:B------:R-:W-:Y:S04]  /*15b80*/  @!P0 STG.E.U8 desc[UR14][R30.64+0xa9], R7 ;  /* 0x0000a9071e008986 */ /* 0x000fe8000c10110e */
[----:B------:R1:W-:Y:S01]  /*15b90*/  @!P5 STG.E.U8 desc[UR14][R32.64+0xb0], R11 ;  /* 0x0000b00b2000d986 */ /* 0x0003e2000c10110e */
[----:B0-----:R-:W-:-:S02]  /*15ba0*/  F2FP.SATFINITE.E4M3.F32.PACK_AB_MERGE_C R5, RZ, R2, RZ ;  /* 0x00000002ff05723e */ /* 0x001fc400048070ff */
[----:B-1----:R-:W-:Y:S01]  /*15bb0*/  F2FP.SATFINITE.E4M3.F32.PACK_AB_MERGE_C R11, RZ, R0, RZ ;  /* 0x00000000ff0b723e */ /* 0x002fe200048070ff */
[----:B--2---:R-:W-:Y:S02]  /*15bc0*/  FMUL R2, R227, UR20 ;  /* 0x00000014e3027c20 */ /* 0x004fe40008400000 */
[----:B------:R-:W2:Y:S01]  /*15bd0*/  LDL.LU R227, [R1+0x104] ;  /* 0x0001040001e37983 */ /* 0x000ea20000300800 */
[----:B----4-:R-:W-:-:S03]  /*15be0*/  FMUL R0, R226, UR20 ;  /* 0x00000014e2007c20 */ /* 0x010fc60008400000 */
[----:B------:R-:W4:Y:S01]  /*15bf0*/  LDL.LU R226, [R1+0x108] ;  /* 0x0001080001e27983 */ /* 0x000f220000300800 */
[C---:B------:R-:W-:Y:S02]  /*15c00*/  ISETP.LT.OR P4, PT, R42.reuse, 0xb2, !P1 ;  /* 0x000000b22a00780c */ /* 0x040fe40004f81670 */
[C---:B------:R-:W-:Y:S02]  /*15c10*/  ISETP.LT.OR P0, PT, R42.reuse, 0xb2, !P2 ;  /* 0x000000b22a00780c */ /* 0x040fe40005701670 */
[C---:B------:R-:W-:Y:S02]  /*15c20*/  ISETP.LT.OR P6, PT, R42.reuse, 0xb1, !P2 ;  /* 0x000000b12a00780c */ /* 0x040fe400057c1670 */
[----:B------:R-:W-:Y:S02]  /*15c30*/  F2FP.SATFINITE.E4M3.F32.PACK_AB_MERGE_C R7, RZ, R3, RZ ;  /* 0x00000003ff07723e */ /* 0x000fe400048070ff */
[C---:B------:R-:W-:Y:S02]  /*15c40*/  ISETP.LT.OR P5, PT, R42.reuse, 0xb9, !P1 ;  /* 0x000000b92a00780c */ /* 0x040fe40004fa1670 */
[----:B------:R-:W-:-:S03]  /*15c50*/  ISETP.LT.OR P1, PT, R42, 0xba, !P1 ;  /* 0x000000ba2a00780c */ /* 0x000fc60004f21670 */
[----:B------:R0:W-:Y:S01]  /*15c60*/  @!P4 STG.E.U8 desc[UR14][R32.64+0xb1], R9 ;  /* 0x0000b1092000c986 */ /* 0x0001e2000c10110e */
[----:B------:R-:W-:-:S03]  /*15c70*/  F2FP.SATFINITE.E4M3.F32.PACK_AB_MERGE_C R13, RZ, R2, RZ ;  /* 0x00000002ff0d723e */ /* 0x000fc600048070ff */
[----:B------:R-:W-:Y:S01]  /*15c80*/  @!P0 STG.E.U8 desc[UR14][R30.64+0xb1], R7 ;  /* 0x0000b1071e008986 */ /* 0x000fe2000c10110e */
[----:B------:R-:W-:Y:S02]  /*15c90*/  ISETP.GE.AND P0, PT, R40, 0x81, PT ;  /* 0x000000812800780c */ /* 0x000fe40003f06270 */
[C---:B------:R-:W-:Y:S02]  /*15ca0*/  ISETP.LT.OR P4, PT, R42.reuse, 0xb9, !P2 ;  /* 0x000000b92a00780c */ /* 0x040fe40005781670 */
[----:B0-----:R-:W-:Y:S01]  /*15cb0*/  F2FP.SATFINITE.E4M3.F32.PACK_AB_MERGE_C R9, RZ, R0, RZ ;  /* 0x00000000ff09723e */ /* 0x001fe200048070ff */
[----:B------:R0:W-:Y:S01]  /*15cc0*/  @!P6 STG.E.U8 desc[UR14][R30.64+0xb0], R5 ;  /* 0x0000b0051e00e986 */ /* 0x0001e2000c10110e */
[C---:B------:R-:W-:Y:S02]  /*15cd0*/  ISETP.LT.OR P2, PT, R42.reuse, 0xba, !P2 ;  /* 0x000000ba2a00780c */ /* 0x040fe40005741670 */
[----:B------:R-:W-:Y:S01]  /*15ce0*/  ISETP.LT.OR P6, PT, R42, 0x1, !P0 ;  /* 0x000000012a00780c */ /* 0x000fe200047c1670 */
[----:B---3--:R-:W-:-:S02]  /*15cf0*/  FMUL R0, R221, UR20 ;  /* 0x00000014dd007c20 */ /* 0x008fc40008400000 */
[----:B------:R-:W3:Y:S01]  /*15d00*/  LDL.LU R221, [R1+0x10c] ;  /* 0x00010c0001dd7983 */ /* 0x000ee20000300800 */
[----:B------:R-:W-:-:S03]  /*15d10*/  FMUL R2, R220, UR20 ;  /* 0x00000014dc027c20 */ /* 0x000fc60008400000 */
[----:B------:R-:W3:Y:S01]  /*15d20*/  LDL.LU R220, [R1+0x110] ;  /* 0x0001100001dc7983 */ /* 0x000ee20000300800 */
[----:B0-----:R-:W-:Y:S01]  /*15d30*/  F2FP.SATFINITE.E4M3.F32.PACK_AB_MERGE_C R5, RZ, R0, RZ ;  /* 0x00000000ff05723e */ /* 0x001fe200048070ff */
[----:B------:R-:W-:Y:S02]  /*15d40*/  FMUL R3, R223, UR20 ;  /* 0x00000014df037c20 */ /* 0x000fe40008400000 */
[----:B------:R-:W3:Y:S01]  /*15d50*/  LDL.LU R223, [R1+0x114] ;  /* 0x0001140001df7983 */ /* 0x000ee20000300800 */
[----:B------:R-:W-:-:S03]  /*15d60*/  FMUL R0, R222, UR20 ;  /* 0x00000014de007c20 */ /* 0x000fc60008400000 */
[----:B------:R-:W3:Y:S01]  /*15d70*/  LDL.LU R222, [R1+0x118] ;  /* 0x0001180001de7983 */ /* 0x000ee20000300800 */
[----:B------:R-:W-:Y:S01]  /*15d80*/  F2FP.SATFINITE.E4M3.F32.PACK_AB_MERGE_C R7, RZ, R2, RZ ;  /* 0x00000002ff07723e */ /* 0x000fe200048070ff */
[----:B------:R-:W-:Y:S02]  /*15d90*/  FMUL R2, R225, UR20 ;  /* 0x00000014e1027c20 */ /* 0x000fe40008400000 */
[----:B------:R0:W-:Y:S04]  /*15da0*/  @!P1 STG.E.U8 desc[UR14][R32.64+0xb9], R13 ;  /* 0x0000b90d20009986 */ /* 0x0001e8000c10110e */
[----:B------:R-:W3:Y:S04]  /*15db0*/  LDL.LU R225, [R1+0x11c] ;  /* 0x00011c0001e17983 */ /* 0x000ee80000300800 */
[----:B------:R1:W-:Y:S01]  /*15dc0*/  @!P5 STG.E.U8 desc[UR14][R32.64+0xb8], R11 ;  /* 0x0000b80b2000d986 */ /* 0x0003e2000c10110e */
[----:B0-----:R-:W-:Y:S01]  /*15dd0*/  F2FP.SATFINITE.E4M3.F32.PACK_AB_MERGE_C R13, RZ, R0, RZ ;  /* 0x00000000ff0d723e */ /* 0x001fe200048070ff */
[----:B------:R-:W-:-:S02]  /*15de0*/  FMUL R0, R224, UR20 ;  /* 0x00000014e0007c20 */ /* 0x000fc40008400000 */
[----:B------:R-:W3:Y:S04]  /*15df0*/  LDL.LU R224, [R1+0x120] ;  /* 0x0001200001e07983 */ /* 0x000ee80000300800 */
[----:B------:R-:W-:Y:S01]  /*15e00*/  @!P4 STG.E.U8 desc[UR14][R30.64+0xb8], R9 ;  /* 0x0000b8091e00c986 */ /* 0x000fe2000c10110e */
[----:B-1----:R-:W-:-:S03]  /*15e10*/  F2FP.SATFINITE.E4M3.F32.PACK_AB_MERGE_C R11, RZ, R3, RZ ;  /* 0x00000003ff0b723e */ /* 0x002fc600048070ff */
[----:B------:R-:W-:Y:S04]  /*15e20*/  @!P2 STG.E.U8 desc[UR14][R30.64+0xb9], R5 ;  /* 0x0000b9051e00a986 */ /* 0x000fe8000c10110e */
[----:B------:R0:W-:Y:S02]  /*15e30*/  @!P6 STG.E.U8 desc[UR14][R28.64], R7 ;  /* 0x000000071c00e986 */ /* 0x0001e4000c10110e */
[----:B0-----:R-:W-:Y:S01]  /*15e40*/  F2FP.SATFINITE.E4M3.F32.PACK_AB_MERGE_C R7, RZ, R0, RZ ;  /* 0x00000000ff07723e */ /* 0x001fe200048070ff */
[----:B--2---:R-:W-:Y:S02]  /*15e50*/  FMUL R3, R227, UR20 ;  /* 0x00000014e3037c20 */ /* 0x004fe40008400000 */
[----:B------:R-:W2:Y:S01]  /*15e60*/  LDL.LU R227, [R1+0x124] ;  /* 0x0001240001e37983 */ /* 0x000ea20000300800 */
[----:B----4-:R-:W-:-:S03]  /*15e70*/  FMUL R0, R226, UR20 ;  /* 0x00000014e2007c20 */ /* 0x010fc60008400000 */
[----:B------:R-:W4:Y:S01]  /*15e80*/  LDL.LU R226, [R1+0x128] ;  /* 0x0001280001e27983 */ /* 0x000f220000300800 */
[----:B------:R-:W-:Y:S02]  /*15e90*/  ISETP.LT.OR P5, PT, R42, 0x2, !P0 ;  /* 0x000000022a00780c */ /* 0x000fe400047a1670 */
[----:B------:R-:W-:-:S04]  /*15ea0*/  ISETP.GE.AND P1, PT, R40, 0x89, PT ;  /* 0x000000892800780c */ /* 0x000fc80003f26270 */
[C---:B------:R-:W-:Y:S02]  /*15eb0*/  ISETP.LT.OR P6, PT, R42.reuse, 0x2, !P1 ;  /* 0x000000022a00780c */ /* 0x040fe40004fc1670 */
[----:B------:R-:W-:Y:S02]  /*15ec0*/  ISETP.LT.OR P4, PT, R42, 0x1, !P1 ;  /* 0x000000012a00780c */ /* 0x000fe40004f81670 */
[----:B------:R-:W-:-:S03]  /*15ed0*/  F2FP.SATFINITE.E4M3.F32.PACK_AB_MERGE_C R5, RZ, R2, RZ ;  /* 0x00000002ff05723e */ /* 0x000fc600048070ff */
[----:B------:R0:W-:Y:S01]  /*15ee0*/  @!P5 STG.E.U8 desc[UR14][R28.64+0x1], R11 ;  /* 0x0000010b1c00d986 */ /* 0x0001e2000c10110e */
[C---:B------:R-:W-:Y:S02]  /*15ef0*/  ISETP.LT.OR P5, PT, R42.reuse, 0x9, !P0 ;  /* 0x000000092a00780c */ /* 0x040fe400047a1670 */
[C---:B------:R-:W-:Y:S02]  /*15f00*/  ISETP.LT.OR P2, PT, R42.reuse, 0xa, !P0 ;  /* 0x0000000a2a00780c */ /* 0x040fe40004741670 */
[----:B------:R-:W-:Y:S01]  /*15f10*/  F2FP.SATFINITE.E4M3.F32.PACK_AB_MERGE_C R9, RZ, R3, RZ ;  /* 0x00000003ff09723e */ /* 0x000fe200048070ff */
[----:B------:R1:W-:Y:S01]  /*15f20*/  @!P6 STG.E.U8 desc[UR14][R26.64+0x1], R5 ;  /* 0x000001051a00e986 */ /* 0x0003e2000c10110e */
[----:B0-----:R-:W-:Y:S02]  /*15f30*/  F2FP.SATFINITE.E4M3.F32.PACK_AB_MERGE_C R11, RZ, R0, RZ ;  /* 0x00000000ff0b723e */ /* 0x001fe400048070ff */
[----:B------:R-:W-:Y:S01]  /*15f40*/  ISETP.LT.OR P6, PT, R42, 0xa, !P1 ;  /* 0x0000000a2a00780c */ /* 0x000fe20004fc1670 */
[----:B---3--:R-:W-:-:S02]  /*15f50*/  FMUL R0, R221, UR20 ;  /* 0x00000014dd007c20 */ /* 0x008fc40008400000 */
[----:B------:R-:W3:Y:S01]  /*15f60*/  LDL.LU R221, [R1+0x12c] ;  /* 0x00012c0001dd7983 */ /* 0x000ee20000300800 */
[----:B------:R-:W-:-:S03]  /*15f70*/  FMUL R2, R220, UR20 ;  /* 0x00000014dc027c20 */ /* 0x000fc60008400000 */
[----:B------:R-:W3:Y:S01]  /*15f80*/  LDL.LU R220, [R1+0x130] ;  /* 0x0001300001dc7983 */ /* 0x000ee20000300800 */
[----:B-1----:R-:W-:Y:S01]  /*15f90*/  F2FP.SATFINITE.E4M3.F32.PACK_AB_MERGE_C R5, RZ, R0, RZ ;  /* 0x00000000ff05723e */ /* 0x002fe200048070ff */
[----:B------:R-:W-:Y:S02]  /*15fa0*/  FMUL R3, R223, UR20 ;  /* 0x00000014df037c20 */ /* 0x000fe40008400000 */
[----:B------:R-:W3:Y:S01]  /*15fb0*/  LDL.LU R223, [R1+0x134] ;  /* 0x0001340001df7983 */ /* 0x000ee20000300800 */
[----:B------:R-:W-:-:S03]  /*15fc0*/  FMUL R4, R222, UR20 ;  /* 0x00000014de047c20 */ /* 0x000fc60008400000 */
[----:B------:R-:W3:Y:S04]  /*15fd0*/  LDL.LU R222, [R1+0x138] ;  /* 0x0001380001de7983 */ /* 0x000ee80000300800 */
[----:B------:R-:W-:Y:S01]  /*15fe0*/  @!P4 STG.E.U8 desc[UR14][R26.64], R13 ;  /* 0x0000000d1a00c986 */ /* 0x000fe2000c10110e */
[----:B------:R-:W-:-:S03]  /*15ff0*/  FMUL R0, R225, UR20 ;  /* 0x00000014e1007c20 */ /* 0x000fc60008400000 */
[----:B------:R0:W-:Y:S04]  /*16000*/  @!P5 STG.E.U8 desc[UR14][R28.64+0x8], R7 ;  /* 0x000008071c00d986 */ /* 0x0001e8000c10110e */
[----:B------:R-:W3:Y:S04]  /*16010*/  LDL.LU R225, [R1+0x13c] ;  /* 0x00013c0001e17983 */ /* 0x000ee80000300800 */
[----:B------:R1:W-:Y:S01]  /*16020*/  @!P2 STG.E.U8 desc[UR14][R28.64+0x9], R9 ;  /* 0x000009091c00a986 */ /* 0x0003e2000c10110e */
[----:B0-----:R-:W-:Y:S01]  /*16030*/  F2FP.SATFINITE.E4M3.F32.PACK_AB_MERGE_C R7, RZ, R2, RZ ;  /* 0x00000002ff07723e */ /* 0x001fe200048070ff */
[----:B------:R-:W-:-:S02]  /*16040*/  FMUL R2, R224, UR20 ;  /* 0x00000014e0027c20 */ /* 0x000fc40008400000 */
[----:B------:R-:W3:Y:S04]  /*16050*/  LDL.LU R224, [R1+0x140] ;  /* 0x0001400001e07983 */ /* 0x000ee80000300800 */
[----:B------:R0:W-:Y:S01]  /*16060*/  @!P6 STG.E.U8 desc[UR14][R26.64+0x9], R5 ;  /* 0x000009051a00e986 */ /* 0x0001e2000c10110e */
[----:B-1----:R-:W-:Y:S02]  /*16070*/  F2FP.SATFINITE.E4M3.F32.PACK_AB_MERGE_C R9, RZ, R3, RZ ;  /* 0x00000003ff09723e */ /* 0x002fe400048070ff */
[----:B0-----:R-:W-:Y:S01]  /*16080*/  F2FP.SATFINITE.E4M3.F32.PACK_AB_MERGE_C R5, RZ, R0, RZ ;  /* 0x00000000ff05723e */ /* 0x001fe200048070ff */
        /* <DEDUP_REMOVED lines=10> */
[----:B------:R1:W-:Y:S01]  /*16130*/  @!P5 STG.E.U8 desc[UR14][R28.64+0x10], R7 ;  /* 0x000010071c00d986 */ /* 0x0003e2000c10110e */
[----:B------:R-:W-:Y:S02]  /*16140*/  ISETP.LT.OR P5, PT, R42, 0x19, !P0 ;  /* 0x000000192a00780c */ /* 0x000fe400047a1670 */
[----:B------:R-:W-:Y:S01]  /*16150*/  F2FP.SATFINITE.E4M3.F32.PACK_AB_MERGE_C R13, RZ, R4, RZ ;  /* 0x00000004ff0d723e */ /* 0x000fe200048070ff */
[----:B------:R3:W-:Y:S01]  /*16160*/  @!P2 STG.E.U8 desc[UR14][R28.64+0x11], R9 ;  /* 0x000011091c00a986 */ /* 0x0007e2000c10110e */
[----:B0-----:R-:W-:Y:S02]  /*16170*/  F2FP.SATFINITE.E4M3.F32.PACK_AB_MERGE_C R11, RZ, R0, RZ ;  /* 0x00000000ff0b723e */ /* 0x001fe400048070ff */
[----:B-1----:R-:W-:-:S03]  /*16180*/  F2FP.SATFINITE.E4M3.F32.PACK_AB_MERGE_C R7, RZ, R2, RZ ;  /* 0x00000002ff07723e */ /* 0x002fc600048070ff */
[----:B------:R-:W-:Y:S01]  /*16190*/  @!P4 STG.E.U8 desc[UR14][R26.64+0x10], R13 ;  /* 0x0000100d1a00c986 */ /* 0x000fe2000c10110e */
[----:B------:R-:W-:Y:S02]  /*161a0*/  ISETP.LT.OR P2, PT, R42, 0x1a, !P0 ;  /* 0x0000001a2a00780c */ /* 0x000fe40004741670 */
[----:B---3--:R-:W-:Y:S01]  /*161b0*/  F2FP.SATFINITE.E4M3.F32.PACK_AB_MERGE_C R9, RZ, R3, RZ ;  /* 0x00000003ff09723e */ /* 0x008fe200048070ff */
[----:B------:R-:W-:Y:S01]  /*161c0*/  @!P6 STG.E.U8 desc[UR14][R26.64+0x11], R5 ;  /* 0x000011051a00e986 */ /* 0x000fe2000c10110e */
[----:B------:R-:W-:-:S03]  /*161d0*/  FMUL R2, R221, UR20 ;  /* 0x00000014dd027c20 */ /* 0x000fc60008400000 */
[----:B------:R-:W3:Y:S01]  /*161e0*/  LDL.LU R221, [R1+0x14c] ;  /* 0x00014c0001dd7983 */ /* 0x000ee20000300800 */
[----:B------:R-:W-:-:S03]  /*161f0*/  FMUL R0, R220, UR20 ;  /* 0x00000014dc007c20 */ /* 0x000fc60008400000 */
[----:B------:R-:W3:Y:S04]  /*16200*/  LDL.LU R220, [R1+0x150] ;  /* 0x0001500001dc7983 */ /* 0x000ee80000300800 */
[----:B------:R0:W-:Y:S01]  /*16210*/  @!P5 STG.E.U8 desc[UR14][R28.64+0x18], R7 ;  /* 0x000018071c00d986 */ /* 0x0001e2000c10110e */
[----:B------:R-:W-:-:S03]  /*16220*/  FMUL R3, R223, UR20 ;  /* 0x00000014df037c20 */ /* 0x000fc60008400000 */
[----:B------:R-:W3:Y:S01]  /*16230*/  LDL.LU R223, [R1+0x154] ;  /* 0x0001540001df7983 */ /* 0x000ee20000300800 */
[----:B0-----:R-:W-:Y:S01]  /*16240*/  F2FP.SATFINITE.E4M3.F32.PACK_AB_MERGE_C R7, RZ, R0, RZ ;  /* 0x00000000ff07723e */ /* 0x001fe200048070ff */
[----:B------:R-:W-:Y:S02]  /*16250*/  FMUL R0, R222, UR20 ;  /* 0x00000014de007c20 */ /* 0x000fe40008400000 */
[----:B------:R-:W3:Y:S01]  /*16260*/  LDL.LU R222, [R1+0x158] ;  /* 0x0001580001de7983 */ /* 0x000ee20000300800 */
[----:B------:R-:W-:Y:S02]  /*16270*/  F2FP.SATFINITE.E4M3.F32.PACK_AB_MERGE_C R5, RZ, R2, RZ ;  /* 0x00000002ff05723e */ /* 0x000fe400048070ff */
[----:B------:R-:W-:Y:S01]  /*16280*/  F2FP.SATFINITE.E4M3.F32.PACK_AB_MERGE_C R13, RZ, R0, RZ ;  /* 0x00000000ff0d723e */ /* 0x000fe200048070ff */
[----:B------:R-:W-:Y:S02]  /*16290*/  FMUL R0, R225, UR20 ;  /* 0x00000014e1007c20 */ /* 0x000fe40008400000 */
[----:B------:R-:W3:Y:S04]  /*162a0*/  LDL.LU R225, [R1+0x15c] ;  /* 0x00015c0001e17983 */ /* 0x000ee80000300800 */
[----:B------:R0:W-:Y:S01]  /*162b0*/  @!P2 STG.E.U8 desc[UR14][R28.64+0x19], R9 ;  /* 0x000019091c00a986 */ /* 0x0001e2000c10110e */
[----:B------:R-:W-:-:S03]  /*162c0*/  FMUL R2, R224, UR20 ;  /* 0x00000014e0027c20 */ /* 0x000fc60008400000 */
[----:B------:R-:W3:Y:S01]  /*162d0*/  LDL.LU R224, [R1+0x160] ;  /* 0x0001600001e07983 */ /* 0x000ee20000300800 */
        /* <DEDUP_REMOVED lines=14> */
[----:B------:R-:W-:-:S03]  /*163c0*/  ISETP.LT.OR P5, PT, R42, 0x29, !P0 ;  /* 0x000000292a00780c */ /* 0x000fc600047a1670 */
[----:B------:R3:W-:Y:S01]  /*163d0*/  @!P2 STG.E.U8 desc[UR14][R28.64+0x21], R9 ;  /* 0x000021091c00a986 */ /* 0x0007e2000c10110e */
[----:B0-----:R-:W-:Y:S02]  /*163e0*/  F2FP.SATFINITE.E4M3.F32.PACK_AB_MERGE_C R5, RZ, R0, RZ ;  /* 0x00000000ff05723e */ /* 0x001fe400048070ff */
[----:B-1----:R-:W-:Y:S01]  /*163f0*/  F2FP.SATFINITE.E4M3.F32.PACK_AB_MERGE_C R7, RZ, R2, RZ ;  /* 0x00000002ff07723e */ /* 0x002fe200048070ff */
[----:B------:R-:W-:Y:S01]  /*16400*/  @!P4 STG.E.U8 desc[UR14][R26.64+0x20], R13 ;  /* 0x0000200d1a00c986 */ /* 0x000fe2000c10110e */
[----:B------:R-:W-:Y:S01]  /*16410*/  ISETP.LT.OR P2, PT, R42, 0x2a, !P0 ;  /* 0x0000002a2a00780c */ /* 0x000fe20004741670 */
[----:B---3--:R-:W-:Y:S02]  /*16420*/  FMUL R0, R221, UR20 ;  /* 0x00000014dd007c20 */ /* 0x008fe40008400000 */
[----:B------:R-:W3:Y:S01]  /*16430*/  LDL.LU R221, [R1+0x16c] ;  /* 0x00016c0001dd7983 */ /* 0x000ee20000300800 */
[----:B------:R-:W-:-:S03]  /*16440*/  FMUL R2, R220, UR20 ;  /* 0x00000014dc027c20 */ /* 0x000fc60008400000 */
[----:B------:R-:W3:Y:S01]  /*16450*/  LDL.LU R220, [R1+0x170] ;  /* 0x0001700001dc7983 */ /* 0x000ee20000300800 */
[----:B------:R-:W-:-:S03]  /*16460*/  ISETP.LT.OR P4, PT, R42, 0x29, !P1 ;  /* 0x000000292a00780c */ /* 0x000fc60004f81670 */
[----:B------:R0:W-:Y:S01]  /*16470*/  @!P6 STG.E.U8 desc[UR14][R26.64+0x21], R5 ;  /* 0x000021051a00e986 */ /* 0x0001e2000c10110e */
[C---:B------:R-:W-:Y:S02]  /*16480*/  ISETP.LT.OR P6, PT, R42.reuse, 0x2a, !P1 ;  /* 0x0000002a2a00780c */ /* 0x040fe40004fc1670 */
[----:B------:R-:W-:Y:S01]  /*16490*/  F2FP.SATFINITE.E4M3.F32.PACK_AB_MERGE_C R9, RZ, R3, RZ ;  /* 0x00000003ff09723e */ /* 0x000fe200048070ff */
[----:B------:R1:W-:Y:S01]  /*164a0*/  @!P5 STG.E.U8 desc[UR14][R28.64+0x28], R7 ;  /* 0x000028071c00d986 */ /* 0x0003e2000c10110e */
[----:B------:R-:W-:Y:S01]  /*164b0*/  ISETP.LT.OR P5, PT, R42, 0x31, !P0 ;  /* 0x000000312a00780c */ /* 0x000fe200047a1670 */
[----:B------:R-:W-:Y:S02]  /*164c0*/  FMUL R3, R223, UR20 ;  /* 0x00000014df037c20 */ /* 0x000fe40008400000 */
[----:B------:R-:W3:Y:S01]  /*164d0*/  LDL.LU R223, [R1+0x174] ;  /* 0x0001740001df7983 */ /* 0x000ee20000300800 */
[----:B0-----:R-:W-:Y:S01]  /*164e0*/  F2FP.SATFINITE.E4M3.F32.PACK_AB_MERGE_C R5, RZ, R0, RZ ;  /* 0x00000000ff05723e */ /* 0x001fe200048070ff */
[----:B------:R-:W-:-:S02]  /*164f0*/  FMUL R0, R222, UR20 ;  /* 0x00000014de007c20 */ /* 0x000fc40008400000 */
[----:B------:R-:W3:Y:S01]  /*16500*/  LDL.LU R222, [R1+0x178] ;  /* 0x0001780001de7983 */ /* 0x000ee20000300800 */
[----:B------:R-:W-:Y:S02]  /*16510*/  F2FP.SATFINITE.E4M3.F32.PACK_AB_MERGE_C R11, RZ, R4, RZ ;  /* 0x00000004ff0b723e */ /* 0x000fe400048070ff */
[----:B-1----:R-:W-:Y:S01]  /*16520*/  F2FP.SATFINITE.E4M3.F32.PACK_AB_MERGE_C R7, RZ, R2, RZ ;  /* 0x00000002ff07723e */ /* 0x002fe200048070ff */
[----:B------:R-:W-:Y:S01]  /*16530*/  FMUL R2, R225, UR20 ;  /* 0x00000014e1027c20 */ /* 0x000fe20008400000 */
[----:B------:R-:W-:Y:S01]  /*16540*/  F2FP.SATFINITE.E4M3.F32.PACK_AB_MERGE_C R13, RZ, R0, RZ ;  /* 0x00000000ff0d723e */ /* 0x000fe200048070ff */
[----:B------:R-:W3:Y:S04]  /*16550*/  LDL.LU R225, [R1+0x17c] ;  /* 0x00017c0001e17983 */ /* 0x000ee80000300800 */
[----:B------:R0:W-:Y:S01]  /*16560*/  @!P2 STG.E.U8 desc[UR14][R28.64+0x29], R9 ;  /* 0x000029091c00a986 */ /* 0x0001e2000c10110e */
[----:B------:R-:W-:-:S03]  /*16570*/  FMUL R0, R224, UR20 ;  /* 0x00000014e0007c20 */ /* 0x000fc60008400000 */
[----:B------:R-:W3:Y:S04]  /*16580*/  LDL.LU R224, [R1+0x180] ;  /* 0x0001800001e07983 */ /* 0x000ee80000300800 */
[----:B------:R-:W-:Y:S01]  /*16590*/  @!P4 STG.E.U8 desc[UR14][R26.64+0x28], R11 ;  /* 0x0000280b1a00c986 */ /* 0x000fe2000c10110e */
[----:B0-----:R-:W-:-:S03]  /*165a0*/  F2FP.SATFINITE.E4M3.F32.PACK_AB_MERGE_C R9, RZ, R3, RZ ;  /* 0x00000003ff09723e */ /* 0x001fc600048070ff */
[----:B------:R-:W-:Y:S04]  /*165b0*/  @!P6 STG.E.U8 desc[UR14][R26.64+0x29], R5 ;  /* 0x000029051a00e986 */ /* 0x000fe8000c10110e */
[----:B------:R0:W-:Y:S02]  /*165c0*/  @!P5 STG.E.U8 desc[UR14][R28.64+0x30], R7 ;  /* 0x000030071c00d986 */ /* 0x0001e4000c10110e */
        /* <DEDUP_REMOVED lines=8> */
[----:B------:R-:W-:Y:S02]  /*16650*/  ISETP.LT.OR P5, PT, R42, 0x39, !P0 ;  /* 0x000000392a00780c */ /* 0x000fe400047a1670 */
[----:B------:R-:W-:Y:S02]  /*16660*/  F2FP.SATFINITE.E4M3.F32.PACK_AB_MERGE_C R5, RZ, R2, RZ ;  /* 0x00000002ff05723e */ /* 0x000fe400048070ff */
[----:B------:R-:W-:-:S03]  /*16670*/  F2FP.SATFINITE.E4M3.F32.PACK_AB_MERGE_C R11, RZ, R0, RZ ;  /* 0x00000000ff0b723e */ /* 0x000fc600048070ff */
[----:B------:R0:W-:Y:S01]  /*16680*/  @!P2 STG.E.U8 desc[UR14][R28.64+0x31], R9 ;  /* 0x000031091c00a986 */ /* 0x0001e2000c10110e */
[----:B------:R-:W-:-:S03]  /*16690*/  ISETP.LT.OR P2, PT, R42, 0x3a, !P0 ;  /* 0x0000003a2a00780c */ /* 0x000fc60004741670 */
[----:B------:R1:W-:Y:S01]  /*166a0*/  @!P6 STG.E.U8 desc[UR14][R26.64+0x31], R5 ;  /* 0x000031051a00e986 */ /* 0x0003e2000c10110e */
[----:B------:R-:W-:Y:S02]  /*166b0*/  ISETP.LT.OR P6, PT, R42, 0x3a, !P1 ;  /* 0x0000003a2a00780c */ /* 0x000fe40004fc1670 */
[----:B0-----:R-:W-:Y:S01]  /*166c0*/  F2FP.SATFINITE.E4M3.F32.PACK_AB_MERGE_C R9, RZ, R3, RZ ;  /* 0x00000003ff09723e */ /* 0x001fe200048070ff */
[----:B------:R-:W-:Y:S01]  /*166d0*/  @!P4 STG.E.U8 desc[UR14][R26.64+0x30], R13 ;  /* 0x0000300d1a00c986 */ /* 0x000fe2000c10110e */
[----:B---3--:R-:W-:-:S03]  /*166e0*/  FMUL R0, R221, UR20 ;  /* 0x00000014dd007c20 */ /* 0x008fc60008400000 */
[----:B------:R-:W3:Y:S01]  /*166f0*/  LDL.LU R221, [R1+0x18c] ;  /* 0x00018c0001dd7983 */ /* 0x000ee20000300800 */
[----:B------:R-:W-:-:S03]  /*16700*/  FMUL R2, R220, UR20 ;  /* 0x00000014dc027c20 */ /* 0x000fc60008400000 */
[----:B------:R-:W3:Y:S01]  /*16710*/  LDL.LU R220, [R1+0x190] ;  /* 0x0001900001dc7983 */ /* 0x000ee20000300800 */
[----:B-1----:R-:W-:-:S03]  /*16720*/  F2FP.SATFINITE.E4M3.F32.PACK_AB_MERGE_C R5, RZ, R0, RZ ;  /* 0x00000000ff05723e */ /* 0x002fc600048070ff */
[----:B------:R0:W-:Y:S01]  /*16730*/  @!P5 STG.E.U8 desc[UR14][R28.64+0x38], R7 ;  /* 0x000038071c00d986 */ /* 0x0001e2000c10110e */
[----:B------:R-:W-:-:S03]  /*16740*/  FMUL R3, R223, UR20 ;  /* 0x00000014df037c20 */ /* 0x000fc60008400000 */
[----:B------:R-:W3:Y:S01]  /*16750*/  LDL.LU R223, [R1+0x194] ;  /* 0x0001940001df7983 */ /* 0x000ee20000300800 */
[----:B------:R-:W-:-:S03]  /*16760*/  FMUL R4, R222, UR20 ;  /* 0x00000014de047c20 */ /* 0x000fc60008400000 */
[----:B------:R-:W3:Y:S01]  /*16770*/  LDL.LU R222, [R1+0x198] ;  /* 0x0001980001de7983 */ /* 0x000ee20000300800 */
[----:B0-----:R-:W-:Y:S01]  /*16780*/  F2FP.SATFINITE.E4M3.F32.PACK_AB_MERGE_C R7, RZ, R2, RZ ;  /* 0x00000002ff07723e */ /* 0x001fe200048070ff */
[----:B------:R-:W-:Y:S02]  /*16790*/  FMUL R0, R225, UR20 ;  /* 0x00000014e1007c20 */ /* 0x000fe40008400000 */
[----:B------:R-:W3:Y:S04]  /*167a0*/  LDL.LU R225, [R1+0x19c] ;  /* 0x00019c0001e17983 */ /* 0x000ee80000300800 */
[----:B------:R0:W-:Y:S01]  /*167b0*/  @!P2 STG.E.U8 desc[UR14][R28.64+0x39], R9 ;  /* 0x000039091c00a986 */ /* 0x0001e2000c10110e */
[----:B------:R-:W-:-:S03]  /*167c0*/  FMUL R2, R224, UR20 ;  /* 0x00000014e0027c20 */ /* 0x000fc60008400000 */
[----:B------:R-:W3:Y:S04]  /*167d0*/  LDL.LU R224, [R1+0x1a0] ;  /* 0x0001a00001e07983 */ /* 0x000ee80000300800 */
[----:B------:R1:W-:Y:S01]  /*167e0*/  @!P6 STG.E.U8 desc[UR14][R26.64+0x39], R5 ;  /* 0x000039051a00e986 */ /* 0x0003e2000c10110e */
[----:B0-----:R-:W-:Y:S02]  /*167f0*/  F2FP.SATFINITE.E4M3.F32.PACK_AB_MERGE_C R9, RZ, R3, RZ ;  /* 0x00000003ff09723e */ /* 0x001fe400048070ff */
        /* <DEDUP_REMOVED lines=138> */
[----:B------:R-:W-:-:S03]  /*170a0*/  ISETP.LT.OR P2, PT, R42, 0x7a, !P0 ;  /* 0x0000007a2a00780c */ /* 0x000fc60004741670 */
[----:B------:R-:W-:Y:S01]  /*170b0*/  @!P6 STG.E.U8 desc[UR14][R26.64+0x71], R5 ;  /* 0x000071051a00e986 */ /* 0x000fe2000c10110e */
[----:B---3--:R-:W-:-:S03]  /*170c0*/  FMUL R2, R221, UR20 ;  /* 0x00000014dd027c20 */ /* 0x008fc60008400000 */
[----:B------:R-:W3:Y:S01]  /*170d0*/  LDL.LU R221, [R1+0x20c] ;  /* 0x00020c0001dd7983 */ /* 0x000ee20000300800 */
[----:B------:R-:W-:Y:S01]  /*170e0*/  FMUL R0, R220, UR20 ;  /* 0x00000014dc007c20 */ /* 0x000fe20008400000 */
[----:B------:R-:W-:Y:S02]  /*170f0*/  F2FP.SATFINITE.E4M3.F32.PACK_AB_MERGE_C R9, RZ, R3, RZ ;  /* 0x00000003ff09723e */ /* 0x000fe400048070ff */
[----:B------:R0:W-:Y:S04]  /*17100*/  @!P5 STG.E.U8 desc[UR14][R28.64+0x78], R7 ;  /* 0x000078071c00d986 */ /* 0x0001e8000c10110e */
[----:B------:R-:W3:Y:S01]  /*17110*/  LDL.LU R220, [R1+0x210] ;  /* 0x0002100001dc7983 */ /* 0x000ee20000300800 */
[----:B------:R-:W-:Y:S01]  /*17120*/  FMUL R3, R223, UR20 ;  /* 0x00000014df037c20 */ /* 0x000fe20008400000 */
[----:B0-----:R-:W-:-:S02]  /*17130*/  F2FP.SATFINITE.E4M3.F32.PACK_AB_MERGE_C R7, RZ, R0, RZ ;  /* 0x00000000ff07723e */ /* 0x001fc400048070ff */
[----:B------:R-:W3:Y:S01]  /*17140*/  LDL.LU R223, [R1+0x214] ;  /* 0x0002140001df7983 */ /* 0x000ee20000300800 */
[----:B------:R-:W-:-:S03]  /*17150*/  FMUL R0, R222, UR20 ;  /* 0x00000014de007c20 */ /* 0x000fc60008400000 */
        /* <DEDUP_REMOVED lines=23> */
[----:B------:R-:W-:Y:S01]  /*172d0*/  @!P2 STG.E.U8 desc[UR14][R28.64+0x81], R9 ;  /* 0x000081091c00a986 */ /* 0x000fe2000c10110e */
[----:B0-----:R-:W-:Y:S02]  /*172e0*/  F2FP.SATFINITE.E4M3.F32.PACK_AB_MERGE_C R5, RZ, R0, RZ ;  /* 0x00000000ff05723e */ /* 0x001fe400048070ff */
[----:B-1----:R-:W-:Y:S01]  /*172f0*/  F2FP.SATFINITE.E4M3.F32.PACK_AB_MERGE_C R7, RZ, R2, RZ ;  /* 0x00000002ff07723e */ /* 0x002fe200048070ff */
[----:B------:R-:W-:Y:S01]  /*17300*/  @!P4 STG.E.U8 desc[UR14][R26.64+0x80], R13 ;  /* 0x0000800d1a00c986 */ /* 0x000fe2000c10110e */
[C---:B------:R-:W-:Y:S01]  /*17310*/  ISETP.LT.OR P2, PT, R42.reuse, 0x8a, !P0 ;  /* 0x0000008a2a00780c */ /* 0x040fe20004741670 */
[----:B---3--:R-:W-:Y:S02]  /*17320*/  FMUL R0, R221, UR20 ;  /* 0x00000014dd007c20 */ /* 0x008fe40008400000 */
[----:B------:R0:W-:Y:S01]  /*17330*/  @!P6 STG.E.U8 desc[UR14][R26.64+0x81], R5 ;  /* 0x000081051a00e986 */ /* 0x0001e2000c10110e */
[C---:B------:R-:W-:Y:S02]  /*17340*/  ISETP.LT.OR P4, PT, R42.reuse, 0x89, !P1 ;  /* 0x000000892a00780c */ /* 0x040fe40004f81670 */
[C---:B------:R-:W-:Y:S01]  /*17350*/  ISETP.LT.OR P6, PT, R42.reuse, 0x8a, !P1 ;  /* 0x0000008a2a00780c */ /* 0x040fe20004fc1670 */
[----:B------:R1:W-:Y:S01]  /*17360*/  @!P5 STG.E.U8 desc[UR14][R28.64+0x88], R7 ;  /* 0x000088071c00d986 */ /* 0x0003e2000c10110e */
[----:B------:R-:W-:Y:S01]  /*17370*/  ISETP.LT.OR P5, PT, R42, 0x91, !P0 ;  /* 0x000000912a00780c */ /* 0x000fe200047a1670 */
[----:B------:R-:W-:-:S02]  /*17380*/  FMUL R2, R220, UR20 ;  /* 0x00000014dc027c20 */ /* 0x000fc40008400000 */
[----:B------:R-:W3:Y:S04]  /*17390*/  LDL.LU R221, [R1+0x22c] ;  /* 0x00022c0001dd7983 */ /* 0x000ee80000300800 */
[----:B------:R-:W3:Y:S01]  /*173a0*/  LDL.LU R220, [R1+0x230] ;  /* 0x0002300001dc7983 */ /* 0x000ee20000300800 */
[----:B0-----:R-:W-:Y:S02]  /*173b0*/  F2FP.SATFINITE.E4M3.F32.PACK_AB_MERGE_C R5, RZ, R0, RZ ;  /* 0x00000000ff05723e */ /* 0x001fe400048070ff */
[----:B------:R-:W-:Y:S01]  /*173c0*/  F2FP.SATFINITE.E4M3.F32.PACK_AB_MERGE_C R9, RZ, R3, RZ ;  /* 0x00000003ff09723e */ /* 0x000fe200048070ff */
[----:B------:R-:W-:Y:S01]  /*173d0*/  FMUL R3, R223, UR20 ;  /* 0x00000014df037c20 */ /* 0x000fe20008400000 */
[----:B------:R-:W-:Y:S01]  /*173e0*/  F2FP.SATFINITE.E4M3.F32.PACK_AB_MERGE_C R11, RZ, R4, RZ ;  /* 0x00000004ff0b723e */ /* 0x000fe200048070ff */
[----:B------:R-:W3:Y:S01]  /*173f0*/  LDL.LU R223, [R1+0x234] ;  /* 0x0002340001df7983 */ /* 0x000ee20000300800 */
[----:B------:R-:W-:Y:S01]  /*17400*/  FMUL R0, R222, UR20 ;  /* 0x00000014de007c20 */ /* 0x000fe20008400000 */
[----:B-1----:R-:W-:-:S02]  /*17410*/  F2FP.SATFINITE.E4M3.F32.PACK_AB_MERGE_C R7, RZ, R2, RZ ;  /* 0x00000002ff07723e */ /* 0x002fc400048070ff */
[----:B------:R-:W3:Y:S02]  /*17420*/  LDL.LU R222, [R1+0x238] ;  /* 0x0002380001de7983 */ /* 0x000ee40000300800 */
[----:B------:R-:W-:Y:S01]  /*17430*/  F2FP.SATFINITE.E4M3.F32.PACK_AB_MERGE_C R13, RZ, R0, RZ ;  /* 0x00000000ff0d723e */ /* 0x000fe200048070ff */
[----:B------:R-:W-:Y:S01]  /*17440*/  FMUL R2, R225, UR20 ;  /* 0x00000014e1027c20 */ /* 0x000fe20008400000 */
[----:B------:R0:W-:Y:S04]  /*17450*/  @!P2 STG.E.U8 desc[UR14][R28.64+0x89], R9 ;  /* 0x000089091c00a986 */ /* 0x0001e8000c10110e */
[----:B------:R-:W3:Y:S01]  /*17460*/  LDL.LU R225, [R1+0x23c] ;  /* 0x00023c0001e17983 */ /* 0x000ee20000300800 */
[----:B------:R-:W-:-:S03]  /*17470*/  FMUL R0, R224, UR20 ;  /* 0x00000014e0007c20 */ /* 0x000fc60008400000 */
[----:B------:R-:W-:Y:S01]  /*17480*/  @!P4 STG.E.U8 desc[UR14][R26.64+0x88], R11 ;  /* 0x0000880b1a00c986 */ /* 0x000fe2000c10110e */
[----:B0-----:R-:W-:-:S03]  /*17490*/  F2FP.SATFINITE.E4M3.F32.PACK_AB_MERGE_C R9, RZ, R3, RZ ;  /* 0x00000003ff09723e */ /* 0x001fc600048070ff */
[----:B------:R-:W-:Y:S04]  /*174a0*/  @!P6 STG.E.U8 desc[UR14][R26.64+0x89], R5 ;  /* 0x000089051a00e986 */ /* 0x000fe8000c10110e */
[----:B------:R0:W-:Y:S04]  /*174b0*/  @!P5 STG.E.U8 desc[UR14][R28.64+0x90], R7 ;  /* 0x000090071c00d986 */ /* 0x0001e8000c10110e */
[----:B------:R-:W3:Y:S01]  /*174c0*/  LDL.LU R224, [R1+0x240] ;  /* 0x0002400001e07983 */ /* 0x000ee20000300800 */
[----:B0-----:R-:W-:Y:S01]  /*174d0*/  F2FP.SATFINITE.E4M3.F32.PACK_AB_MERGE_C R7, RZ, R0, RZ ;  /* 0x00000000ff07723e */ /* 0x001fe200048070ff */
[----:B--2---:R-:W-:-:S02]  /*174e0*/  FMUL R3, R227, UR20 ;  /* 0x00000014e3037c20 */ /* 0x004fc40008400000 */
[----:B------:R-:W2:Y:S01]  /*174f0*/  LDL.LU R227, [R1+0x244] ;  /* 0x0002440001e37983 */ /* 0x000ea20000300800 */
[----:B----4-:R-:W-:-:S03]  /*17500*/  FMUL R0, R226, UR20 ;  /* 0x00000014e2007c20 */ /* 0x010fc60008400000 */
[----:B------:R-:W4:Y:S01]  /*17510*/  LDL.LU R226, [R1+0x248] ;  /* 0x0002480001e27983 */ /* 0x000f220000300800 */
[C---:B------:R-:W-:Y:S02]  /*17520*/  ISETP.LT.OR P2, PT, R42.reuse, 0x92, !P0 ;  /* 0x000000922a00780c */ /* 0x040fe40004741670 */
[C---:B------:R-:W-:Y:S01]  /*17530*/  ISETP.LT.OR P6, PT, R42.reuse, 0x92, !P1 ;  /* 0x000000922a00780c */ /* 0x040fe20004fc1670 */
[----:B------:R-:W4:Y:S01]  /*17540*/  LDL.LU R218, [R1+0x24c] ;  /* 0x00024c0001da7983 */ /* 0x000f220000300800 */
[----:B------:R-:W-:Y:S02]  /*17550*/  F2FP.SATFINITE.E4M3.F32.PACK_AB_MERGE_C R5, RZ, R2, RZ ;  /* 0x00000002ff05723e */ /* 0x000fe400048070ff */
[C---:B------:R-:W-:Y:S02]  /*17560*/  ISETP.LT.OR P4, PT, R42.reuse, 0x91, !P1 ;  /* 0x000000912a00780c */ /* 0x040fe40004f81670 */
[----:B------:R-:W-:Y:S02]  /*17570*/  F2FP.SATFINITE.E4M3.F32.PACK_AB_MERGE_C R11, RZ, R0, RZ ;  /* 0x00000000ff0b723e */ /* 0x000fe400048070ff */
[----:B------:R-:W-:-:S03]  /*17580*/  ISETP.LT.OR P5, PT, R42, 0x99, !P0 ;  /* 0x000000992a00780c */ /* 0x000fc600047a1670 */
[----:B------:R0:W-:Y:S01]  /*17590*/  @!P2 STG.E.U8 desc[UR14][R28.64+0x91], R9 ;  /* 0x000091091c00a986 */ /* 0x0001e2000c10110e */
[----:B------:R-:W-:-:S03]  /*175a0*/  ISETP.LT.OR P2, PT, R42, 0x9a, !P0 ;  /* 0x0000009a2a00780c */ /* 0x000fc60004741670 */
[----:B------:R1:W-:Y:S01]  /*175b0*/  @!P6 STG.E.U8 desc[UR14][R26.64+0x91], R5 ;  /* 0x000091051a00e986 */ /* 0x0003e2000c10110e */
[----:B------:R-:W-:-:S03]  /*175c0*/  ISETP.LT.OR P6, PT, R42, 0x9a, !P1 ;  /* 0x0000009a2a00780c */ /* 0x000fc60004fc1670 */
[----:B------:R-:W-:Y:S01]  /*175d0*/  @!P4 STG.E.U8 desc[UR14][R26.64+0x90], R13 ;  /* 0x0000900d1a00c986 */ /* 0x000fe2000c10110e */
[----:B0-----:R-:W-:-:S03]  /*175e0*/  F2FP.SATFINITE.E4M3.F32.PACK_AB_MERGE_C R9, RZ, R3, RZ ;  /* 0x00000003ff09723e */ /* 0x001fc600048070ff */
[----:B------:R0:W-:Y:S04]  /*175f0*/  @!P5 STG.E.U8 desc[UR14][R28.64+0x98], R7 ;  /* 0x000098071c00d986 */ /* 0x0001e8000c10110e */
[----:B------:R0:W-:Y:S01]  /*17600*/  @!P2 STG.E.U8 desc[UR14][R28.64+0x99], R9 ;  /* 0x000099091c00a986 */ /* 0x0001e2000c10110e */
[----:B---3--:R-:W-:-:S03]  /*17610*/  FMUL R0, R221, UR20 ;  /* 0x00000014dd007c20 */ /* 0x008fc60008400000 */
[----:B------:R-:W3:Y:S01]  /*17620*/  LDL.LU R221, [R1+0x250] ;  /* 0x0002500001dd7983 */ /* 0x000ee20000300800 */
[----:B------:R-:W-:-:S03]  /*17630*/  FMUL R2, R220, UR20 ;  /* 0x00000014dc027c20 */ /* 0x000fc60008400000 */
[----:B------:R-:W3:Y:S01]  /*17640*/  LDL.LU R220, [R1+0x254] ;  /* 0x0002540001dc7983 */ /* 0x000ee20000300800 */
[----:B-1----:R-:W-:Y:S01]  /*17650*/  F2FP.SATFINITE.E4M3.F32.PACK_AB_MERGE_C R5, RZ, R0, RZ ;  /* 0x00000000ff05723e */ /* 0x002fe200048070ff */
[----:B------:R-:W-:Y:S02]  /*17660*/  FMUL R3, R223, UR20 ;  /* 0x00000014df037c20 */ /* 0x000fe40008400000 */
[----:B------:R-:W3:Y:S01]  /*17670*/  LDL.LU R223, [R1+0x258] ;  /* 0x0002580001df7983 */ /* 0x000ee20000300800 */
[----:B0-----:R-:W-:Y:S01]  /*17680*/  F2FP.SATFINITE.E4M3.F32.PACK_AB_MERGE_C R7, RZ, R2, RZ ;  /* 0x00000002ff07723e */ /* 0x001fe200048070ff */
[----:B------:R-:W-:Y:S01]  /*17690*/  FMUL R4, R222, UR20 ;  /* 0x00000014de047c20 */ /* 0x000fe20008400000 */
[----:B------:R-:W-:Y:S01]  /*176a0*/  F2FP.SATFINITE.E4M3.F32.PACK_AB_MERGE_C R9, RZ, R3, RZ ;  /* 0x00000003ff09723e */ /* 0x000fe200048070ff */
[----:B------:R-:W3:Y:S01]  /*176b0*/  LDL.LU R222, [R1+0x25c] ;  /* 0x00025c0001de7983 */ /* 0x000ee20000300800 */
[----:B------:R-:W-:-:S03]  /*176c0*/  FMUL R0, R225, UR20 ;  /* 0x00000014e1007c20 */ /* 0x000fc60008400000 */
[----:B------:R0:W-:Y:S04]  /*176d0*/  @!P6 STG.E.U8 desc[UR14][R26.64+0x99], R5 ;  /* 0x000099051a00e986 */ /* 0x0001e8000c10110e */
[----:B------:R-:W3:Y:S01]  /*176e0*/  LDL.LU R225, [R1+0x260] ;  /* 0x0002600001e17983 */ /* 0x000ee20000300800 */
[----:B0-----:R-:W-:Y:S01]  /*176f0*/  F2FP.SATFINITE.E4M3.F32.PACK_AB_MERGE_C R5, RZ, R0, RZ ;  /* 0x00000000ff05723e */ /* 0x001fe200048070ff */
[----:B------:R-:W-:Y:S02]  /*17700*/  FMUL R2, R224, UR20 ;  /* 0x00000014e0027c20 */ /* 0x000fe40008400000 */
[----:B------:R-:W3:Y:S01]  /*17710*/  LDL.LU R224, [R1+0x264] ;  /* 0x0002640001e07983 */ /* 0x000ee20000300800 */
[----:B--2---:R-:W-:-:S03]  /*17720*/  FMUL R3, R227, UR20 ;  /* 0x00000014e3037c20 */ /* 0x004fc60008400000 */
        /* <DEDUP_REMOVED lines=13> */
[----:B------:R-:W-:Y:S01]  /*17800*/  F2FP.SATFINITE.E4M3.F32.PACK_AB_MERGE_C R13, RZ, R4, RZ ;  /* 0x00000004ff0d723e */ /* 0x000fe200048070ff */
[----:B------:R3:W-:Y:S01]  /*17810*/  @!P6 STG.E.U8 desc[UR14][R26.64+0xa1], R5 ;  /* 0x0000a1051a00e986 */ /* 0x0007e2000c10110e */
[----:B0-----:R-:W-:-:S03]  /*17820*/  F2FP.SATFINITE.E4M3.F32.PACK_AB_MERGE_C R9, RZ, R3, RZ ;  /* 0x00000003ff09723e */ /* 0x001fc600048070ff */
[----:B------:R-:W-:Y:S01]  /*17830*/  @!P4 STG.E.U8 desc[UR14][R26.64+0xa0], R13 ;  /* 0x0000a00d1a00c986 */ /* 0x000fe2000c10110e */
[----:B-1----:R-:W-:-:S03]  /*17840*/  F2FP.SATFINITE.E4M3.F32.PACK_AB_MERGE_C R7, RZ, R2, RZ ;  /* 0x00000002ff07723e */ /* 0x002fc600048070ff */
[----:B------:R-:W-:Y:S01]  /*17850*/  @!P2 STG.E.U8 desc[UR14][R28.64+0xa9], R9 ;  /* 0x0000a9091c00a986 */ /* 0x000fe2000c10110e */
[C---:B------:R-:W-:Y:S02]  /*17860*/  ISETP.LT.OR P4, PT, R42.reuse, 0xa9, !P1 ;  /* 0x000000a92a00780c */ /* 0x040fe40004f81670 */
[C---:B------:R-:W-:Y:S01]  /*17870*/  ISETP.LT.OR P6, PT, R42.reuse, 0xaa, !P1 ;  /* 0x000000aa2a00780c */ /* 0x040fe20004fc1670 */
[----:B------:R0:W-:Y:S01]  /*17880*/  @!P5 STG.E.U8 desc[UR14][R28.64+0xa8], R7 ;  /* 0x0000a8071c00d986 */ /* 0x0001e2000c10110e */
[----:B------:R-:W-:Y:S01]  /*17890*/  ISETP.LT.OR P2, PT, R42, 0xb2, !P0 ;  /* 0x000000b22a00780c */ /* 0x000fe20004741670 */
[----:B------:R-:W-:Y:S01]  /*178a0*/  FMUL R2, R218, UR20 ;  /* 0x00000014da027c20 */ /* 0x000fe20008400000 */
[----:B------:R-:W-:Y:S02]  /*178b0*/  ISETP.LT.OR P5, PT, R42, 0xb1, !P0 ;  /* 0x000000b12a00780c */ /* 0x000fe400047a1670 */
[----:B------:R-:W-:Y:S01]  /*178c0*/  F2FP.SATFINITE.E4M3.F32.PACK_AB_MERGE_C R11, RZ, R0, RZ ;  /* 0x00000000ff0b723e */ /* 0x000fe200048070ff */
[----:B---3--:R-:W-:Y:S01]  /*178d0*/  FMUL R0, R221, UR20 ;  /* 0x00000014dd007c20 */ /* 0x008fe20008400000 */
[----:B------:R-:W-:Y:S01]  /*178e0*/  FMUL R3, R220, UR20 ;  /* 0x00000014dc037c20 */ /* 0x000fe20008400000 */
[----:B------:R-:W-:-:S03]  /*178f0*/  F2FP.SATFINITE.E4M3.F32.PACK_AB_MERGE_C R5, RZ, R2, RZ ;  /* 0x00000002ff05723e */ /* 0x000fc600048070ff */
[----:B0-----:R-:W-:Y:S02]  /*17900*/  F2FP.SATFINITE.E4M3.F32.PACK_AB_MERGE_C R7, RZ, R0, RZ ;  /* 0x00000000ff07723e */ /* 0x001fe400048070ff */
[----:B------:R-:W-:Y:S01]  /*17910*/  F2FP.SATFINITE.E4M3.F32.PACK_AB_MERGE_C R9, RZ, R3, RZ ;  /* 0x00000003ff09723e */ /* 0x000fe200048070ff */
[----:B------:R-:W-:Y:S01]  /*17920*/  FMUL R0, R223, UR20 ;  /* 0x00000014df007c20 */ /* 0x000fe20008400000 */
[----:B------:R-:W-:Y:S01]  /*17930*/  @!P4 STG.E.U8 desc[UR14][R26.64+0xa8], R11 ;  /* 0x0000a80b1a00c986 */ /* 0x000fe2000c10110e */
[----:B------:R-:W-:-:S03]  /*17940*/  ISETP.LT.OR P4, PT, R42, 0xb1, !P1 ;  /* 0x000000b12a00780c */ /* 0x000fc60004f81670 */
[----:B------:R-:W-:Y:S01]  /*17950*/  @!P6 STG.E.U8 desc[UR14][R26.64+0xa9], R5 ;  /* 0x0000a9051a00e986 */ /* 0x000fe2000c10110e */
[----:B------:R-:W-:-:S03]  /*17960*/  ISETP.LT.OR P6, PT, R42, 0xb2, !P1 ;  /* 0x000000b22a00780c */ /* 0x000fc60004fc1670 */
[----:B------:R0:W-:Y:S01]  /*17970*/  @!P2 STG.E.U8 desc[UR14][R28.64+0xb1], R9 ;  /* 0x0000b1091c00a986 */ /* 0x0001e2000c10110e */
[C---:B------:R-:W-:Y:S02]  /*17980*/  ISETP.LT.OR P2, PT, R42.reuse, 0xb9, !P0 ;  /* 0x000000b92a00780c */ /* 0x040fe40004741670 */
[C---:B------:R-:W-:Y:S01]  /*17990*/  ISETP.LT.OR P0, PT, R42.reuse, 0xba, !P0 ;  /* 0x000000ba2a00780c */ /* 0x040fe20004701670 */
[----:B------:R1:W-:Y:S01]  /*179a0*/  @!P5 STG.E.U8 desc[UR14][R28.64+0xb0], R7 ;  /* 0x0000b0071c00d986 */ /* 0x0003e2000c10110e */
[----:B------:R-:W-:Y:S02]  /*179b0*/  ISETP.LT.OR P5, PT, R42, 0xb9, !P1 ;  /* 0x000000b92a00780c */ /* 0x000fe40004fa1670 */
[----:B------:R-:W-:Y:S01]  /*179c0*/  F2FP.SATFINITE.E4M3.F32.PACK_AB_MERGE_C R13, RZ, R0, RZ ;  /* 0x00000000ff0d723e */ /* 0x000fe200048070ff */
[----:B------:R-:W-:Y:S01]  /*179d0*/  FMUL R0, R222, UR20 ;  /* 0x00000014de007c20 */ /* 0x000fe20008400000 */
[----:B------:R-:W-:Y:S01]  /*179e0*/  ISETP.LT.OR P1, PT, R42, 0xba, !P1 ;  /* 0x000000ba2a00780c */ /* 0x000fe20004f21670 */
[----:B------:R-:W-:-:S05]  /*179f0*/  FMUL R2, R225, UR20 ;  /* 0x00000014e1027c20 */ /* 0x000fca0008400000 */
[----:B0-----:R-:W-:Y:S02]  /*17a00*/  F2FP.SATFINITE.E4M3.F32.PACK_AB_MERGE_C R9, RZ, R2, RZ ;  /* 0x00000002ff09723e */ /* 0x001fe400048070ff */
[----:B-1----:R-:W-:Y:S01]  /*17a10*/  F2FP.SATFINITE.E4M3.F32.PACK_AB_MERGE_C R7, RZ, R0, RZ ;  /* 0x00000000ff07723e */ /* 0x002fe200048070ff */
[----:B------:R-:W-:Y:S01]  /*17a20*/  FMUL R3, R224, UR20 ;  /* 0x00000014e0037c20 */ /* 0x000fe20008400000 */
[----:B------:R0:W-:Y:S04]  /*17a30*/  @!P4 STG.E.U8 desc[UR14][R26.64+0xb0], R13 ;  /* 0x0000b00d1a00c986 */ /* 0x0001e8000c10110e */
[----:B------:R-:W-:Y:S01]  /*17a40*/  F2FP.SATFINITE.E4M3.F32.PACK_AB_MERGE_C R3, RZ, R3, RZ ;  /* 0x00000003ff03723e */ /* 0x000fe200048070ff */
[----:B------:R0:W-:Y:S04]  /*17a50*/  @!P6 STG.E.U8 desc[UR14][R26.64+0xb1], R7 ;  /* 0x0000b1071a00e986 */ /* 0x0001e8000c10110e */
[----:B------:R0:W-:Y:S04]  /*17a60*/  @!P2 STG.E.U8 desc[UR14][R28.64+0xb8], R9 ;  /* 0x0000b8091c00a986 */ /* 0x0001e8000c10110e */
[----:B------:R0:W-:Y:S01]  /*17a70*/  @!P0 STG.E.U8 desc[UR14][R28.64+0xb9], R3 ;  /* 0x0000b9031c008986 */ /* 0x0001e2000c10110e */
[----:B--2---:R-:W-:-:S05]  /*17a80*/  FMUL R4, R227, UR20 ;  /* 0x00000014e3047c20 */ /* 0x004fca0008400000 */
[----:B------:R-:W-:-:S05]  /*17a90*/  F2FP.SATFINITE.E4M3.F32.PACK_AB_MERGE_C R11, RZ, R4, RZ ;  /* 0x00000004ff0b723e */ /* 0x000fca00048070ff */
[----:B------:R0:W-:Y:S01]  /*17aa0*/  @!P5 STG.E.U8 desc[UR14][R26.64+0xb8], R11 ;  /* 0x0000b80b1a00d986 */ /* 0x0001e2000c10110e */
[----:B----4-:R-:W-:-:S05]  /*17ab0*/  FMUL R5, R226, UR20 ;  /* 0x00000014e2057c20 */ /* 0x010fca0008400000 */
[----:B------:R-:W-:-:S05]  /*17ac0*/  F2FP.SATFINITE.E4M3.F32.PACK_AB_MERGE_C R5, RZ, R5, RZ ;  /* 0x00000005ff05723e */ /* 0x000fca00048070ff */
[----:B------:R0:W-:Y:S02]  /*17ad0*/  @!P1 STG.E.U8 desc[UR14][R26.64+0xb9], R5 ;  /* 0x0000b9051a009986 */ /* 0x0001e4000c10110e */
.L_x_417:
[----:B------:R-:W-:Y:S05]  /*17ae0*/  BSYNC B0 ;  /* 0x0000000000007941 */ /* 0x000fea0003800000 */
.L_x_31:
[----:B0-2--5:R-:W2:Y:S04]  /*17af0*/  LDL.LU R3, [R1+0x270] ;  /* 0x0002700001037983 */ /* 0x025ea80000300800 */
[----:B------:R-:W2:Y:S01]  /*17b00*/  LDL.LU R2, [R1+0x274] ;  /* 0x0002740001027983 */ /* 0x000ea20000300800 */
[----:B------:R-:W-:Y:S01]  /*17b10*/  ULDC UR6, c[0x0][0xc] ;  /* 0x0000030000067ab9 */ /* 0x000fe20000000800 */
[----:B------:R-:W-:Y:S01]  /*17b20*/  ULDC UR7, c[0x0][0x10] ;  /* 0x0000040000077ab9 */ /* 0x000fe20000000800 */
[----:B---34-:R-:W2:Y:S01]  /*17b30*/  LDC R5, c[0x0][0x14] ;  /* 0x00000500ff057b82 */ /* 0x018ea20000000800 */
[----:B------:R-:W-:Y:S01]  /*17b40*/  UIMAD.WIDE.U32 UR6, UR6, UR7, URZ ;  /* 0x00000007060672a5 */ /* 0x000fe2000f8e003f */
[----:B------:R-:W-:Y:S01]  /*17b50*/  PRMT R0, RZ, 0x7610, R0 ;  /* 0x00007610ff007816 */ /* 0x000fe20000000000 */
[----:B------:R-:W-:-:S04]  /*17b60*/  UMOV UR9, 0xffffffff ;  /* 0xffffffff00097882 */ /* 0x000fc80000000000 */
[----:B--2---:R-:W-:-:S04]  /*17b70*/  IMAD.WIDE.U32 R2, R5, UR6, R2 ;  /* 0x0000000605027c25 */ /* 0x004fc8000f8e0002 */
[----:B------:R-:W-:Y:S01]  /*17b80*/  IMAD R5, R5, UR7, RZ ;  /* 0x0000000705057c24 */ /* 0x000fe2000f8e02ff */
[----:B------:R-:W-:Y:S01]  /*17b90*/  ULDC.64 UR6, c[0x0][0x650] ;  /* 0x0001940000067ab9 */ /* 0x000fe20000000a00 */
[----:B------:R-:W-:Y:S01]  /*17ba0*/  IMAD.MOV.U32 R11, RZ, RZ, R2 ;  /* 0x000000ffff0b7224 */ /* 0x000fe200078e0002 */
[----:B------:R-:W-:Y:S01]  /*17bb0*/  ISETP.GE.U32.AND P0, PT, R2, UR6, PT ;  /* 0x0000000602007c0c */ /* 0x000fe2000bf06070 */
[----:B------:R-:W-:Y:S02]  /*17bc0*/  IMAD.IADD R13, R3, 0x1, R5 ;  /* 0x00000001030d7824 */ /* 0x000fe400078e0205 */
[----:B------:R-:W-:-:S03]  /*17bd0*/  IMAD.MOV.U32 R2, RZ, RZ, -0x1 ;  /* 0xffffffffff027424 */ /* 0x000fc600078e00ff */
[----:B------:R0:W-:Y:S01]  /*17be0*/  STL [R1+0x270], R13 ;  /* 0x0002700d01007387 */ /* 0x0001e20000100800 */
[----:B------:R-:W-:-:S03]  /*17bf0*/  ISETP.GE.U32.AND.EX P0, PT, R13, UR7, PT, P0 ;  /* 0x000000070d007c0c */ /* 0x000fc6000bf06100 */
[----:B------:R0:W-:Y:S04]  /*17c00*/  STL [R1+0x274], R11 ;  /* 0x0002740b01007387 */ /* 0x0001e80000100800 */
[----:B------:R0:W-:Y:S06]  /*17c10*/  STL [R1+0x27c], R2 ;  /* 0x00027c0201007387 */ /* 0x0001ec0000100800 */
[----:B------:R-:W-:Y:S05]  /*17c20*/  @P0 BRA `(.L_x_418) ;  /* 0x0000000400740947 */ /* 0x000fea0003800000 */
[----:B------:R-:W2:Y:S01]  /*17c30*/  S2R R8, SR_CTAID.X ;  /* 0x0000000000087919 */ /* 0x000ea20000002500 */
[----:B------:R-:W-:Y:S01]  /*17c40*/  ULDC.64 UR18, c[0x0][0x628] ;  /* 0x00018a0000127ab9 */ /* 0x000fe20000000a00 */
[----:B------:R-:W3:Y:S01]  /*17c50*/  LDC R9, c[0x0][0x144] ;  /* 0x00005100ff097b82 */ /* 0x000ee20000000800 */
[----:B------:R-:W-:Y:S01]  /*17c60*/  ULDC UR6, c[0x0][0x150] ;  /* 0x0000540000067ab9 */ /* 0x000fe20000000800 */
[----:B------:R-:W4:Y:S01]  /*17c70*/  S2R R12, SR_CTAID.Y ;  /* 0x00000000000c7919 */ /* 0x000f220000002600 */
[----:B------:R-:W-:Y:S01]  /*17c80*/  ISETP.NE.U32.AND P0, PT, RZ, UR18, PT ;  /* 0x00000012ff007c0c */ /* 0x000fe2000bf05070 */
[----:B------:R-:W-:Y:S01]  /*17c90*/  ULDC UR23, c[0x0][0x630] ;  /* 0x00018c0000177ab9 */ /* 0x000fe20000000800 */
[----:B------:R-:W-:Y:S02]  /*17ca0*/  R2UR UR16, R11 ;  /* 0x000000000b1072ca */ /* 0x000fe400000e0000 */
[----:B------:R-:W-:Y:S01]  /*17cb0*/  ISETP.NE.AND.EX P0, PT, RZ, UR19, PT, P0 ;  /* 0x00000013ff007c0c */ /* 0x000fe2000bf05300 */
[----:B------:R-:W0:Y:S01]  /*17cc0*/  LDC.64 R6, c[0x0][0x620] ;  /* 0x00018800ff067b82 */ /* 0x000e220000000a00 */
[----:B------:R-:W-:-:S02]  /*17cd0*/  R2UR UR17, R13 ;  /* 0x000000000d1172ca */ /* 0x000fc400000e0000 */
[----:B--2---:R-:W-:-:S05]  /*17ce0*/  I2FP.F32.U32 R0, R8 ;  /* 0x0000000800007245 */ /* 0x004fca0000201000 */
[----:B------:R-:W-:-:S06]  /*17cf0*/  FMUL R0, R0, UR6 ;  /* 0x0000000600007c20 */ /* 0x000fcc0008400000 */
[----:B------:R-:W2:Y:S01]  /*17d00*/  F2I.U32.TRUNC.NTZ R0, R0 ;  /* 0x0000000000007305 */ /* 0x000ea2000020f000 */
[----:B----4-:R-:W-:Y:S05]  /*17d10*/  @!P0 BRA `(.L_x_419) ;  /* 0x0000000000308947 */ /* 0x010fea0003800000 */
        /* <DEDUP_REMOVED lines=12> */
.L_x_419:
[----:B------:R-:W-:Y:S01]  /*17de0*/  USHF.R.U64 UR9, UR16, UR23, UR17 ;  /* 0x0000001710097299 */ /* 0x000fe20008001211 */
[----:B------:R-:W4:Y:S01]  /*17df0*/  LDC.64 R22, c[0x0][0x640] ;  /* 0x00019000ff167b82 */ /* 0x000f220000000a00 */
[----:B------:R-:W-:Y:S01]  /*17e00*/  USHF.R.U32.HI UR6, URZ, UR23, UR17 ;  /* 0x000000173f067299 */ /* 0x000fe20008011611 */
[----:B--2---:R-:W-:Y:S02]  /*17e10*/  IMAD.MOV R10, RZ, RZ, -R0 ;  /* 0x000000ffff0a7224 */ /* 0x004fe400078e0a00 */
[----:B0-----:R-:W-:Y:S01]  /*17e20*/  IMAD.MOV.U32 R2, RZ, RZ, R11 ;  /* 0x000000ffff027224 */ /* 0x001fe200078e000b */
[----:B------:R-:W-:Y:S01]  /*17e30*/  IADD3 R5, P0, RZ, -UR9, RZ ;  /* 0x80000009ff057c10 */ /* 0x000fe2000ff1e0ff */
[----:B---3--:R-:W-:Y:S02]  /*17e40*/  IMAD R18, R9, R10, R8 ;  /* 0x0000000a09127224 */ /* 0x008fe400078e0208 */
[----:B------:R-:W0:Y:S02]  /*17e50*/  LDC R4, c[0x0][0x618] ;  /* 0x00018600ff047b82 */ /* 0x000e240000000800 */
[----:B------:R-:W-:Y:S01]  /*17e60*/  IMAD.X R3, RZ, RZ, ~UR6, P0 ;  /* 0x80000006ff037e24 */ /* 0x000fe200080e06ff */
[----:B------:R-:W-:-:S03]  /*17e70*/  ULDC UR6, c[0x0][0x154] ;  /* 0x0000550000067ab9 */ /* 0x000fc60000000800 */
[-C--:B------:R-:W-:Y:S02]  /*17e80*/  IMAD R0, R3, R6.reuse, RZ ;  /* 0x0000000603007224 */ /* 0x080fe400078e02ff */
[----:B------:R-:W2:Y:S01]  /*17e90*/  LDC R14, c[0x0][0x608] ;  /* 0x00018200ff0e7b82 */ /* 0x000ea20000000800 */
[----:B------:R-:W-:Y:S02]  /*17ea0*/  IMAD.MOV.U32 R3, RZ, RZ, R13 ;  /* 0x000000ffff037224 */ /* 0x000fe400078e000d */
[----:B------:R-:W-:-:S05]  /*17eb0*/  IMAD.WIDE.U32 R2, R5, R6, R2 ;  /* 0x0000000605027225 */ /* 0x000fca00078e0002 */
[----:B------:R-:W3:Y:S01]  /*17ec0*/  LDC R20, c[0x0][0x658] ;  /* 0x00019600ff147b82 */ /* 0x000ee20000000800 */
[----:B------:R-:W-:Y:S01]  /*17ed0*/  IMAD R5, R5, R7, R0 ;  /* 0x0000000705057224 */ /* 0x000fe200078e0200 */
[----:B------:R-:W-:Y:S01]  /*17ee0*/  I2FP.F32.U32 R0, R12 ;  /* 0x0000000c00007245 */ /* 0x000fe20000201000 */
[----:B------:R-:W-:Y:S01]  /*17ef0*/  IMAD.MOV.U32 R7, RZ, RZ, 0x1 ;  /* 0x00000001ff077424 */ /* 0x000fe200078e00ff */
[----:B----4-:R-:W-:Y:S01]  /*17f00*/  ISETP.NE.U32.AND P0, PT, R22, RZ, PT ;  /* 0x000000ff1600720c */ /* 0x010fe20003f05070 */
[----:B------:R-:W-:Y:S02]  /*17f10*/  IMAD.IADD R3, R3, 0x1, R5 ;  /* 0x0000000103037824 */ /* 0x000fe400078e0205 */
[----:B------:R-:W-:Y:S01]  /*17f20*/  FMUL R0, R0, UR6 ;  /* 0x0000000600007c20 */ /* 0x000fe20008400000 */
[----:B------:R-:W4:Y:S01]  /*17f30*/  LDC R15, c[0x0][0x148] ;  /* 0x00005200ff0f7b82 */ /* 0x000f220000000800 */
[----:B------:R-:W-:Y:S01]  /*17f40*/  ISETP.NE.AND.EX P0, PT, R23, RZ, PT, P0 ;  /* 0x000000ff1700720c */ /* 0x000fe20003f05300 */
[----:B------:R-:W-:Y:S01]  /*17f50*/  IMAD.MOV.U32 R5, RZ, RZ, -0x1 ;  /* 0xffffffffff057424 */ /* 0x000fe200078e00ff */
[-CC-:B0-----:R-:W-:Y:S01]  /*17f60*/  SHF.R.U64 R10, R2, R4.reuse, R3.reuse ;  /* 0x00000004020a7219 */ /* 0x181fe20000001203 */
[----:B------:R0:W0:Y:S01]  /*17f70*/  F2I.U32.TRUNC.NTZ R13, R0 ;  /* 0x00000000000d7305 */ /* 0x000022000020f000 */
[----:B------:R-:W-:-:S03]  /*17f80*/  SHF.R.U32.HI R3, RZ, R4, R3 ;  /* 0x00000004ff037219 */ /* 0x000fc60000011603 */
[----:B------:R-:W0:Y:S01]  /*17f90*/  LDC R16, c[0x0][0x600] ;  /* 0x00018000ff107b82 */ /* 0x000e220000000800 */
[-CC-:B--2---:R-:W-:Y:S02]  /*17fa0*/  SHF.R.U64 R8, R10, R14.reuse, R3.reuse ;  /* 0x0000000e0a087219 */ /* 0x184fe40000001203 */
[----:B------:R-:W-:-:S05]  /*17fb0*/  SHF.R.U32.HI R3, RZ, R14, R3 ;  /* 0x0000000eff037219 */ /* 0x000fca0000011603 */
[----:B------:R-:W2:Y:S01]  /*17fc0*/  LDC R17, c[0x0][0x648] ;  /* 0x00019200ff117b82 */ /* 0x000ea20000000800 */
[-CC-:B---3--:R-:W-:Y:S02]  /*17fd0*/  SHF.R.U64 R11, R8, R20.reuse, R3.reuse ;  /* 0x00000014080b7219 */ /* 0x188fe40000001203 */
[-C--:B------:R-:W-:Y:S02]  /*17fe0*/  SHF.L.U32 R5, R5, R20.reuse, RZ ;  /* 0x0000001405057219 */ /* 0x080fe400000006ff */
[-C--:B------:R-:W-:Y:S01]  /*17ff0*/  SHF.R.U32.HI R3, RZ, R20.reuse, R3 ;  /* 0x00000014ff037219 */ /* 0x080fe20000011603 */
[----:B------:R-:W-:Y:S01]  /*18000*/  IMAD.MOV.U32 R2, RZ, RZ, R11 ;  /* 0x000000ffff027224 */ /* 0x000fe200078e000b */
[----:B------:R-:W-:Y:S01]  /*18010*/  SHF.L.U32 R20, R7, R20, RZ ;  /* 0x0000001407147219 */ /* 0x000fe200000006ff */
[----:B------:R-:W3:Y:S01]  /*18020*/  LDC R19, c[0x0][0x638] ;  /* 0x00018e00ff137b82 */ /* 0x000ee20000000800 */
[----:B------:R-:W-:-:S07]  /*18030*/  LOP3.LUT R41, RZ, R5, RZ, 0x33, !PT ;  /* 0x00000005ff297212 */ /* 0x000fce00078e33ff */
[----:B------:R-:W0:Y:S01]  /*18040*/  LDC R21, c[0x0][0x610] ;  /* 0x00018400ff157b82 */ /* 0x000e220000000800 */
[----:B------:R-:W-:Y:S05]  /*18050*/  @!P0 BRA `(.L_x_420) ;  /* 0x0000000000288947 */ /* 0x000fea0003800000 */
[----:B0-----:R-:W0:Y:S02]  /*18060*/  LDC R0, c[0x0][0x64c] ;  /* 0x00019300ff007b82 */ /* 0x001e240000000800 */
[----:B0-----:R-:W-:-:S05]  /*18070*/  IADD3 R7, P0, R11, R0, RZ ;  /* 0x000000000b077210 */ /* 0x001fca0007f1e0ff */
        /* <DEDUP_REMOVED lines=8> */
.L_x_420:
[----:B0-2---:R-:W-:Y:S01]  /*18100*/  SHF.R.U64 R0, R2, R17, R3 ;  /* 0x0000001102007219 */ /* 0x005fe20000001203 */
[----:B------:R-:W-:Y:S01]  /*18110*/  VIADD R3, R16, 0xffffffff ;  /* 0xffffffff10037836 */ /* 0x000fe20000000000 */
[----:B------:R-:W-:Y:S01]  /*18120*/  LOP3.LUT R41, R8, R41, RZ, 0xc0, !PT ;  /* 0x0000002908297212 */ /* 0x000fe200078ec0ff */
[----:B------:R-:W-:Y:S02]  /*18130*/  IMAD.MOV R13, RZ, RZ, -R13 ;  /* 0x000000ffff0d7224 */ /* 0x000fe400078e0a0d */
[----:B------:R-:W-:Y:S01]  /*18140*/  IMAD.MOV R2, RZ, RZ, -R0 ;  /* 0x000000ffff027224 */ /* 0x000fe200078e0a00 */
[----:B------:R-:W-:Y:S01]  /*18150*/  LOP3.LUT R3, R10, R3, RZ, 0xc0, !PT ;  /* 0x000000030a037212 */ /* 0x000fe200078ec0ff */
[----:B------:R-:W-:Y:S02]  /*18160*/  IMAD R41, R20, R0, R41 ;  /* 0x0000000014297224 */ /* 0x000fe400078e0229 */
[----:B----4-:R-:W-:Y:S02]  /*18170*/  @P3 IMAD R18, R15, R13, R12 ;  /* 0x0000000d0f123224 */ /* 0x010fe400078e020c */
[----:B---3--:R-:W-:-:S02]  /*18180*/  IMAD R0, R2, R19, R11 ;  /* 0x0000001302007224 */ /* 0x008fc400078e020b */
[----:B------:R-:W-:Y:S02]  /*18190*/  IMAD R41, R41, R21, R18 ;  /* 0x0000001529297224 */ /* 0x000fe400078e0212 */
[----:B------:R-:W-:Y:S02]  /*181a0*/  IMAD R2, R0, R16, R3 ;  /* 0x0000001000027224 */ /* 0x000fe400078e0203 */
[----:B------:R-:W-:-:S03]  /*181b0*/  IMAD.MOV.U32 R4, RZ, RZ, 0x1 ;  /* 0x00000001ff047424 */ /* 0x000fc600078e00ff */
[----:B------:R-:W-:Y:S02]  /*181c0*/  SEL R3, R2, R41, !P3 ;  /* 0x0000002902037207 */ /* 0x000fe40005800000 */
[----:B------:R-:W-:Y:S02]  /*181d0*/  PRMT R0, R4, 0x7610, R0 ;  /* 0x0000761004007816 */ /* 0x000fe40000000000 */
[----:B------:R-:W-:Y:S01]  /*181e0*/  SEL R41, R41, R2, !P3 ;  /* 0x0000000229297207 */ /* 0x000fe20005800000 */
[----:B------:R2:W-:Y:S06]  /*181f0*/  STL [R1+0x27c], R3 ;  /* 0x00027c0301007387 */ /* 0x0005ec0000100800 */
.L_x_418:
[----:B------:R-:W-:Y:S01]  /*18200*/  UIADD3 UR5, UR10, UR5, URZ ;  /* 0x000000050a057290 */ /* 0x000fe2000fffe03f */
[----:B------:R3:W-:Y:S01]  /*18210*/  STL [R1+0x278], R41 ;  /* 0x0002782901007387 */ /* 0x0007e20000100800 */
[----:B------:R-:W-:Y:S02]  /*18220*/  LOP3.LUT P0, RZ, R0, 0xff, RZ, 0xc0, !PT ;  /* 0x000000ff00ff7812 */ /* 0x000fe4000780c0ff */
[----:B------:R-:W-:Y:S02]  /*18230*/  USHF.R.U32.HI UR6, URZ, 0x2, UR5 ;  /* 0x000000023f067899 */ /* 0x000fe40008011605 */
[----:B------:R-:W-:Y:S02]  /*18240*/  UISETP.GT.U32.AND UP0, UPT, UR5, 0x3, UPT ;  /* 0x000000030500788c */ /* 0x000fe4000bf04070 */
[----:B------:R-:W-:Y:S02]  /*18250*/  ULOP3.LUT UR6, UR6, 0x1, URZ, 0xc0, !UPT ;  /* 0x0000000106067892 */ /* 0x000fe4000f8ec03f */
[----:B------:R-:W-:-:S02]  /*18260*/  UISETP.LT.U32.AND UP0, UPT, UR10, 0x4, UP0 ;  /* 0x000000040a00788c */ /* 0x000fc40008701070 */
[----:B------:R-:W-:Y:S02]  /*18270*/  UISETP.NE.U32.AND UP1, UPT, UR6, 0x1, UPT ;  /* 0x000000010600788c */ /* 0x000fe4000bf25070 */
[----:B------:R-:W-:Y:S02]  /*18280*/  USEL UR7, URZ, 0x1, !UP0 ;  /* 0x000000013f077887 */ /* 0x000fe4000c000000 */
[----:B------:R-:W-:Y:S02]  /*18290*/  UISETP.GT.U32.AND UP1, UPT, UR10, 0x3, !UP1 ;  /* 0x000000030a00788c */ /* 0x000fe4000cf24070 */
[----:B------:R-:W-:Y:S02]  /*182a0*/  ULOP3.LUT UR5, UR5, 0x3, URZ, 0xc0, !UPT ;  /* 0x0000000305057892 */ /* 0x000fe4000f8ec03f */
[----:B------:R-:W-:-:S04]  /*182b0*/  USEL UR6, URZ, 0x1, !UP1 ;  /* 0x000000013f067887 */ /* 0x000fc8000c800000 */
[----:B------:R-:W-:Y:S01]  /*182c0*/  ULOP3.LUT UR4, UR6, UR4, UR7, 0x96, !UPT ;  /* 0x0000000406047292 */ /* 0x000fe2000f8e9607 */
[----:B---3--:R-:W-:Y:S11]  /*182d0*/  @P0 BRA `(.L_x_421) ;  /* 0xfffffe8c00540947 */ /* 0x008ff6000383ffff */
[----:B------:R-:W-:Y:S05]  /*182e0*/  EXIT ;  /* 0x000000000000794d */ /* 0x000fea0003800000 */
.L_x_3:
[----:B------:R-:W2:Y:S01]  /*182f0*/  LDL R15, [R1+0x274] ;  /* 0x00027400010f7983 */ /* 0x000ea20000100800 */
[----:B------:R-:W-:-:S03]  /*18300*/  ULDC.64 UR4, c[0x0][0x650] ;  /* 0x0001940000047ab9 */ /* 0x000fc60000000a00 */
[----:B------:R-:W3:Y:S01]  /*18310*/  LDL R18, [R1+0x270] ;  /* 0x0002700001127983 */ /* 0x000ee20000100800 */
[----:B------:R-:W-:Y:S01]  /*18320*/  PRMT R0, RZ, 0x7610, R0 ;  /* 0x00007610ff007816 */ /* 0x000fe20000000000 */
[----:B------:R-:W-:Y:S02]  /*18330*/  IMAD.MOV.U32 R4, RZ, RZ, -0x1 ;  /* 0xffffffffff047424 */ /* 0x000fe400078e00ff */
[----:B------:R-:W-:Y:S02]  /*18340*/  IMAD.MOV.U32 R5, RZ, RZ, -0x1 ;  /* 0xffffffffff057424 */ /* 0x000fe400078e00ff */
[----:B------:R-:W-:Y:S01]  /*18350*/  IMAD.MOV.U32 R6, RZ, RZ, -0x1 ;  /* 0xffffffffff067424 */ /* 0x000fe200078e00ff */
[----:B--2---:R-:W-:-:S04]  /*18360*/  ISETP.GE.U32.AND P0, PT, R15, UR4, PT ;  /* 0x000000040f007c0c */ /* 0x004fc8000bf06070 */
[----:B---3--:R-:W-:-:S13]  /*18370*/  ISETP.GE.U32.AND.EX P0, PT, R18, UR5, PT, P0 ;  /* 0x0000000512007c0c */ /* 0x008fda000bf06100 */
[----:B------:R-:W-:Y:S05]  /*18380*/  @P0 BRA `(.L_x_422) ;  /* 0x0000000400640947 */ /* 0x000fea0003800000 */
[----:B------:R-:W0:Y:S01]  /*18390*/  LDC.64 R12, c[0x0][0x628] ;  /* 0x00018a00ff0c7b82 */ /* 0x000e220000000a00 */
[----:B------:R-:W-:Y:S02]  /*183a0*/  IMAD.MOV.U32 R8, RZ, RZ, R15 ;  /* 0x000000ffff087224 */ /* 0x000fe400078e000f */
[----:B------:R-:W-:-:S05]  /*183b0*/  IMAD.MOV.U32 R9, RZ, RZ, R18 ;  /* 0x000000ffff097224 */ /* 0x000fca00078e0012 */
[----:B------:R-:W1:Y:S08]  /*183c0*/  LDC R14, c[0x0][0x630] ;  /* 0x00018c00ff0e7b82 */ /* 0x000e700000000800 */
[----:B------:R-:W2:Y:S01]  /*183d0*/  LDC.64 R16, c[0x0][0x620] ;  /* 0x00018800ff107b82 */ /* 0x000ea20000000a00 */
[----:B0-----:R-:W-:-:S04]  /*183e0*/  ISETP.NE.U32.AND P0, PT, R12, RZ, PT ;  /* 0x000000ff0c00720c */ /* 0x001fc80003f05070 */
[----:B------:R-:W-:-:S13]  /*183f0*/  ISETP.NE.AND.EX P0, PT, R13, RZ, PT, P0 ;  /* 0x000000ff0d00720c */ /* 0x000fda0003f05300 */
[----:B-12---:R-:W-:Y:S05]  /*18400*/  @!P0 BRA `(.L_x_423) ;  /* 0x0000000000288947 */ /* 0x006fea0003800000 */
[----:B------:R-:W0:Y:S02]  /*18410*/  LDC R0, c[0x0][0x634] ;  /* 0x00018d00ff007b82 */ /* 0x000e240000000800 */
        /* <DEDUP_REMOVED lines=9> */
.L_x_423:
[-CC-:B------:R-:W-:Y:S01]  /*184b0*/  SHF.R.U64 R11, R8, R14.reuse, R9.reuse ;  /* 0x0000000e080b7219 */ /* 0x180fe20000001209 */
[----:B------:R-:W0:Y:S01]  /*184c0*/  LDC R6, c[0x0][0x618] ;  /* 0x00018600ff067b82 */ /* 0x000e220000000800 */
[----:B------:R-:W-:Y:S01]  /*184d0*/  SHF.R.U32.HI R0, RZ, R14, R9 ;  /* 0x0000000eff007219 */ /* 0x000fe20000011609 */
[----:B------:R-:W-:Y:S01]  /*184e0*/  ULDC UR4, c[0x0][0x150] ;  /* 0x0000540000047ab9 */ /* 0x000fe20000000800 */
[----:B------:R-:W-:Y:S01]  /*184f0*/  IADD3 R3, P0, RZ, -R11, RZ ;  /* 0x8000000bff037210 */ /* 0x000fe20007f1e0ff */
[----:B------:R-:W-:Y:S01]  /*18500*/  IMAD.MOV.U32 R4, RZ, RZ, R15 ;  /* 0x000000ffff047224 */ /* 0x000fe200078e000f */
[----:B------:R-:W-:Y:S01]  /*18510*/  I2FP.F32.U32 R8, R2 ;  /* 0x0000000200087245 */ /* 0x000fe20000201000 */
[----:B------:R-:W-:Y:S02]  /*18520*/  IMAD.MOV.U32 R5, RZ, RZ, R18 ;  /* 0x000000ffff057224 */ /* 0x000fe400078e0012 */
[----:B------:R-:W1:Y:S01]  /*18530*/  LDC.64 R20, c[0x0][0x640] ;  /* 0x00019000ff147b82 */ /* 0x000e620000000a00 */
[----:B------:R-:W-:-:S02]  /*18540*/  IMAD.X R7, RZ, RZ, ~R0, P0 ;  /* 0x000000ffff077224 */ /* 0x000fc400000e0e00 */
[----:B------:R-:W-:Y:S01]  /*18550*/  FMUL R9, R8, UR4 ;  /* 0x0000000408097c20 */ /* 0x000fe20008400000 */
[----:B------:R-:W-:Y:S01]  /*18560*/  IMAD.WIDE.U32 R4, R3, R16, R4 ;  /* 0x0000001003047225 */ /* 0x000fe200078e0004 */
[----:B------:R-:W-:-:S03]  /*18570*/  ULDC UR4, c[0x0][0x154] ;  /* 0x0000550000047ab9 */ /* 0x000fc60000000800 */
[----:B------:R-:W-:Y:S01]  /*18580*/  IMAD R0, R7, R16, RZ ;  /* 0x0000001007007224 */ /* 0x000fe200078e02ff */
[----:B------:R-:W2:Y:S01]  /*18590*/  LDC R13, c[0x0][0x144] ;  /* 0x00005100ff0d7b82 */ /* 0x000ea20000000800 */
[----:B------:R-:W3:Y:S02]  /*185a0*/  F2I.U32.TRUNC.NTZ R9, R9 ;  /* 0x0000000900097305 */ /* 0x000ee4000020f000 */
[----:B------:R-:W-:-:S04]  /*185b0*/  IMAD R3, R3, R17, R0 ;  /* 0x0000001103037224 */ /* 0x000fc800078e0200 */
[----:B------:R-:W-:Y:S01]  /*185c0*/  IMAD.IADD R3, R5, 0x1, R3 ;  /* 0x0000000105037824 */ /* 0x000fe200078e0203 */
[----:B------:R-:W4:Y:S04]  /*185d0*/  LDC R12, c[0x0][0x608] ;  /* 0x00018200ff0c7b82 */ /* 0x000f280000000800 */
[----:B0-----:R-:W-:Y:S02]  /*185e0*/  SHF.R.U64 R8, R4, R6, R3 ;  /* 0x0000000604087219 */ /* 0x001fe40000001203 */
[----:B------:R-:W-:Y:S02]  /*185f0*/  I2FP.F32.U32 R4, R10 ;  /* 0x0000000a00047245 */ /* 0x000fe40000201000 */
[----:B------:R-:W0:Y:S01]  /*18600*/  LDC R7, c[0x0][0x658] ;  /* 0x00019600ff077b82 */ /* 0x000e220000000800 */
[----:B-1----:R-:W-:Y:S01]  /*18610*/  ISETP.NE.U32.AND P0, PT, R20, RZ, PT ;  /* 0x000000ff1400720c */ /* 0x002fe20003f05070 */
[----:B---3--:R-:W-:Y:S01]  /*18620*/  IMAD.MOV R0, RZ, RZ, -R9 ;  /* 0x000000ffff007224 */ /* 0x008fe200078e0a09 */
[----:B------:R-:W-:Y:S01]  /*18630*/  SHF.R.U32.HI R3, RZ, R6, R3 ;  /* 0x00000006ff037219 */ /* 0x000fe20000011603 */
[----:B------:R-:W-:Y:S01]  /*18640*/  FMUL R4, R4, UR4 ;  /* 0x0000000404047c20 */ /* 0x000fe20008400000 */
[----:B------:R-:W-:Y:S01]  /*18650*/  ISETP.NE.AND.EX P0, PT, R21, RZ, PT, P0 ;  /* 0x000000ff1500720c */ /* 0x000fe20003f05300 */
[----:B------:R-:W-:-:S02]  /*18660*/  IMAD.MOV.U32 R6, RZ, RZ, -0x1 ;  /* 0xffffffffff067424 */ /* 0x000fc400078e00ff */
[----:B------:R-:W1:Y:S01]  /*18670*/  LDC R17, c[0x0][0x148] ;  /* 0x00005200ff117b82 */ /* 0x000e620000000800 */
[----:B--2---:R-:W-:Y:S02]  /*18680*/  IMAD R19, R13, R0, R2 ;  /* 0x000000000d137224 */ /* 0x004fe400078e0202 */
[----:B------:R-:W-:-:S05]  /*18690*/  IMAD.MOV.U32 R2, RZ, RZ, 0x1 ;  /* 0x00000001ff027424 */ /* 0x000fca00078e00ff */
[----:B------:R-:W2:Y:S01]  /*186a0*/  LDC R14, c[0x0][0x600] ;  /* 0x00018000ff0e7b82 */ /* 0x000ea20000000800 */
[-CC-:B----4-:R-:W-:Y:S02]  /*186b0*/  SHF.R.U64 R13, R8, R12.reuse, R3.reuse ;  /* 0x0000000c080d7219 */ /* 0x190fe40000001203 */
[----:B------:R-:W-:Y:S02]  /*186c0*/  SHF.R.U32.HI R0, RZ, R12, R3 ;  /* 0x0000000cff007219 */ /* 0x000fe40000011603 */
[----:B------:R3:W4:Y:S03]  /*186d0*/  F2I.U32.TRUNC.NTZ R12, R4 ;  /* 0x00000004000c7305 */ /* 0x000726000020f000 */
[----:B------:R-:W1:Y:S01]  /*186e0*/  LDC R16, c[0x0][0x648] ;  /* 0x00019200ff107b82 */ /* 0x000e620000000800 */
[-C--:B0-----:R-:W-:Y:S02]  /*186f0*/  SHF.R.U64 R15, R13, R7.reuse, R0 ;  /* 0x000000070d0f7219 */ /* 0x081fe40000001200 */
[----:B------:R-:W-:-:S02]  /*18700*/  SHF.L.U32 R6, R6, R7, RZ ;  /* 0x0000000706067219 */ /* 0x000fc400000006ff */
[-C--:B------:R-:W-:Y:S01]  /*18710*/  SHF.L.U32 R22, R2, R7.reuse, RZ ;  /* 0x0000000702167219 */ /* 0x080fe200000006ff */
[----:B------:R-:W-:Y:S01]  /*18720*/  IMAD.MOV.U32 R2, RZ, RZ, R15 ;  /* 0x000000ffff027224 */ /* 0x000fe200078e000f */
[----:B------:R-:W-:Y:S01]  /*18730*/  SHF.R.U32.HI R3, RZ, R7, R0 ;  /* 0x00000007ff037219 */ /* 0x000fe20000011600 */
[----:B------:R-:W0:Y:S01]  /*18740*/  LDC R18, c[0x0][0x638] ;  /* 0x00018e00ff127b82 */ /* 0x000e220000000800 */
[----:B------:R-:W-:-:S07]  /*18750*/  LOP3.LUT R24, RZ, R6, RZ, 0x33, !PT ;  /* 0x00000006ff187212 */ /* 0x000fce00078e33ff */
[----:B------:R-:W0:Y:S01]  /*18760*/  LDC R23, c[0x0][0x610] ;  /* 0x00018400ff177b82 */ /* 0x000e220000000800 */
[----:B---34-:R-:W-:Y:S05]  /*18770*/  @!P0 BRA `(.L_x_424) ;  /* 0x0000000000288947 */ /* 0x018fea0003800000 */
[----:B------:R-:W3:Y:S02]  /*18780*/  LDC R0, c[0x0][0x64c] ;  /* 0x00019300ff007b82 */ /* 0x000ee40000000800 */
[----:B---3--:R-:W-:-:S05]  /*18790*/  IADD3 R7, P0, R15, R0, RZ ;  /* 0x000000000f077210 */ /* 0x008fca0007f1e0ff */
        /* <DEDUP_REMOVED lines=8> */
.L_x_424:
[----:B-1----:R-:W-:Y:S01]  /*18820*/  SHF.R.U64 R3, R2, R16, R3 ;  /* 0x0000001002037219 */ /* 0x002fe20000001203 */
[----:B--2---:R-:W-:Y:S01]  /*18830*/  VIADD R5, R14, 0xffffffff ;  /* 0xffffffff0e057836 */ /* 0x004fe20000000000 */
[----:B------:R-:W-:Y:S01]  /*18840*/  LOP3.LUT R0, R13, R24, RZ, 0xc0, !PT ;  /* 0x000000180d007212 */ /* 0x000fe200078ec0ff */
[----:B------:R-:W-:Y:S02]  /*18850*/  IMAD.MOV R12, RZ, RZ, -R12 ;  /* 0x000000ffff0c7224 */ /* 0x000fe400078e0a0c */
[----:B------:R-:W-:Y:S02]  /*18860*/  IMAD.MOV R2, RZ, RZ, -R3 ;  /* 0x000000ffff027224 */ /* 0x000fe400078e0a03 */
[----:B------:R-:W-:Y:S01]  /*18870*/  IMAD R4, R22, R3, R0 ;  /* 0x0000000316047224 */ /* 0x000fe200078e0200 */
[----:B------:R-:W-:Y:S01]  /*18880*/  LOP3.LUT R3, R8, R5, RZ, 0xc0, !PT ;  /* 0x0000000508037212 */ /* 0x000fe200078ec0ff */
[----:B------:R-:W-:Y:S02]  /*18890*/  @P3 IMAD R19, R17, R12, R10 ;  /* 0x0000000c11133224 */ /* 0x000fe400078e020a */
[----:B0-----:R-:W-:-:S02]  /*188a0*/  IMAD R0, R2, R18, R15 ;  /* 0x0000001202007224 */ /* 0x001fc400078e020f */
[----:B------:R-:W-:Y:S02]  /*188b0*/  IMAD R4, R4, R23, R19 ;  /* 0x0000001704047224 */ /* 0x000fe400078e0213 */
[----:B------:R-:W-:Y:S02]  /*188c0*/  IMAD R3, R0, R14, R3 ;  /* 0x0000000e00037224 */ /* 0x000fe400078e0203 */
[----:B------:R-:W-:Y:S02]  /*188d0*/  IMAD.MOV.U32 R2, RZ, RZ, 0x1 ;  /* 0x00000001ff027424 */ /* 0x000fe400078e00ff */
[----:B------:R-:W-:Y:S01]  /*188e0*/  IMAD.MOV.U32 R6, RZ, RZ, R11 ;  /* 0x000000ffff067224 */ /* 0x000fe200078e000b */
[----:B------:R-:W-:Y:S02]  /*188f0*/  SEL R5, R3, R4, !P3 ;  /* 0x0000000403057207 */ /* 0x000fe40005800000 */
[----:B------:R-:W-:Y:S02]  /*18900*/  PRMT R0, R2, 0x7610, R0 ;  /* 0x0000761002007816 */ /* 0x000fe40000000000 */
[----:B------:R-:W-:-:S07]  /*18910*/  SEL R4, R4, R3, !P3 ;  /* 0x0000000304047207 */ /* 0x000fce0005800000 */
.L_x_422:
[----:B------:R-:W-:-:S08]  /*18920*/  NOP ;  /* 0x0000000000007918 */ /* 0x000fd00000000000 */
[----:B------:R-:W0:-:S00]  /*18930*/  USETMAXREG.DEALLOC.CTAPOOL 0x28 ;  /* 0x00000028000079c8 */ /* 0x000e0000080e0500 */
[----:B------:R-:W-:-:S13]  /*18940*/  ISETP.NE.AND P0, PT, RZ, UR8, PT ;  /* 0x00000008ff007c0c */ /* 0x000fda000bf05270 */
[----:B------:R-:W-:Y:S05]  /*18950*/  @P0 EXIT ;  /* 0x000000000000094d */ /* 0x000fea0003800000 */
[----:B0-----:R-:W-:Y:S01]  /*18960*/  LOP3.LUT P0, RZ, R0, 0xff, RZ, 0xc0, !PT ;  /* 0x000000ff00ff7812 */ /* 0x001fe2000780c0ff */
[----:B------:R-:W-:Y:S02]  /*18970*/  IMAD.MOV.U32 R8, RZ, RZ, 0x1 ;  /* 0x00000001ff087424 */ /* 0x000fe400078e00ff */
[----:B------:R-:W-:-:S10]  /*18980*/  IMAD.MOV.U32 R0, RZ, RZ, RZ ;  /* 0x000000ffff007224 */ /* 0x000fd400078e00ff */
[----:B------:R-:W-:Y:S05]  /*18990*/  @!P0 BRA `(.L_x_425) ;  /* 0x0000000c00448947 */ /* 0x000fea0003800000 */
[----:B------:R-:W0:Y:S01]  /*189a0*/  LDC R0, c[0x0][0x28c] ;  /* 0x0000a300ff007b82 */ /* 0x000e220000000800 */
[----:B------:R-:W1:Y:S01]  /*189b0*/  S2R R2, SR_TID.X ;  /* 0x0000000000027919 */ /* 0x000e620000002100 */
[----:B------:R-:W-:Y:S01]  /*189c0*/  ULDC UR5, c[0x0][0x658] ;  /* 0x0001960000057ab9 */ /* 0x000fe20000000800 */
[----:B------:R-:W-:Y:S01]  /*189d0*/  UMOV UR7, 0xffffffff ;  /* 0xffffffff00077882 */ /* 0x000fe20000000000 */
[----:B------:R-:W-:Y:S01]  /*189e0*/  ULDC UR6, c[0x0][0xc] ;  /* 0x0000030000067ab9 */ /* 0x000fe20000000800 */
[----:B------:R-:W-:Y:S01]  /*189f0*/  USHF.L.U32 UR8, UR7, UR5, URZ ;  /* 0x0000000507087299 */ /* 0x000fe2000800063f */
[----:B------:R-:W-:Y:S01]  /*18a00*/  BSSY B0, `(.L_x_425) ;  /* 0x00000ca000007945 */ /* 0x000fe20003800000 */
[----:B------:R-:W-:Y:S01]  /*18a10*/  UMOV UR9, 0x1 ;  /* 0x0000000100097882 */ /* 0x000fe20000000000 */
[----:B------:R-:W-:Y:S01]  /*18a20*/  ULDC UR7, c[0x0][0x10] ;  /* 0x0000040000077ab9 */ /* 0x000fe20000000800 */
[----:B------:R-:W-:Y:S01]  /*18a30*/  USHF.L.U32 UR18, UR9, UR5, URZ ;  /* 0x0000000509127299 */ /* 0x000fe2000800063f */
[----:B------:R-:W-:Y:S01]  /*18a40*/  IMAD.MOV.U32 R11, RZ, RZ, 0x1 ;  /* 0x00000001ff0b7424 */ /* 0x000fe200078e00ff */
[----:B------:R-:W-:Y:S01]  /*18a50*/  UIMAD.WIDE.U32 UR6, UR6, UR7, URZ ;  /* 0x00000007060672a5 */ /* 0x000fe2000f8e003f */
[----:B------:R-:W-:Y:S01]  /*18a60*/  IMAD.MOV.U32 R8, RZ, RZ, 0x1 ;  /* 0x00000001ff087424 */ /* 0x000fe200078e00ff */
[----:B------:R-:W-:Y:S01]  /*18a70*/  ULDC UR5, c[0x0][0x14] ;  /* 0x0000050000057ab9 */ /* 0x000fe20000000800 */
[----:B------:R-:W-:Y:S01]  /*18a80*/  ULDC UR4, c[0x0][0x600] ;  /* 0x0001800000047ab9 */ /* 0x000fe20000000800 */
[----:B------:R-:W-:-:S02]  /*18a90*/  UIMAD.WIDE.U32 UR20, UR6, UR5, URZ ;  /* 0x00000005061472a5 */ /* 0x000fc4000f8e003f */
[----:B------:R-:W-:Y:S02]  /*18aa0*/  UIMAD UR16, UR7, UR5, URZ ;  /* 0x00000005071072a4 */ /* 0x000fe4000f8e023f */
[----:B------:R-:W-:Y:S02]  /*18ab0*/  ULOP3.LUT UR24, UR13, 0x2, URZ, 0xfc, !UPT ;  /* 0x000000020d187892 */ /* 0x000fe4000f8efc3f */
[----:B------:R-:W-:Y:S02]  /*18ac0*/  UIADD3 UR4, UR4, -0x1, URZ ;  /* 0xffffffff04047890 */ /* 0x000fe4000fffe03f */
[----:B------:R-:W-:Y:S01]  /*18ad0*/  ULOP3.LUT UR17, URZ, UR8, URZ, 0x33, !UPT ;  /* 0x000000083f117292 */ /* 0x000fe2000f8e333f */
[----:B0-----:R-:W-:Y:S01]  /*18ae0*/  VIADD R0, R0, 0x7f ;  /* 0x0000007f00007836 */ /* 0x001fe20000000000 */
[----:B------:R-:W-:Y:S01]  /*18af0*/  UIADD3 UR16, UR21, UR16, URZ ;  /* 0x0000001015107290 */ /* 0x000fe2000fffe03f */
[----:B------:R-:W-:-:S03]  /*18b00*/  ULDC.64 UR22, c[0x0][0x198] ;  /* 0x0000660000167ab9 */ /* 0x000fc60000000a00 */
[----:B------:R-:W-:-:S04]  /*18b10*/  SHF.R.S32.HI R3, RZ, 0x1f, R0 ;  /* 0x0000001fff037819 */ /* 0x000fc80000011400 */
[----:B------:R-:W-:Y:S01]  /*18b20*/  LEA.HI R3, R3, R0, RZ, 0x7 ;  /* 0x0000000003037211 */ /* 0x000fe200078f38ff */
[----:B------:R-:W-:Y:S01]  /*18b30*/  IMAD.MOV.U32 R0, RZ, RZ, RZ ;  /* 0x000000ffff007224 */ /* 0x000fe200078e00ff */
[C---:B-1----:R-:W-:Y:S02]  /*18b40*/  LOP3.LUT P4, RZ, R2.reuse, 0x7f, RZ, 0xc0, !PT ;  /* 0x0000007f02ff7812 */ /* 0x042fe4000788c0ff */
[----:B------:R-:W-:Y:S02]  /*18b50*/  SHF.R.S32.HI R13, RZ, 0x7, R3 ;  /* 0x00000007ff0d7819 */ /* 0x000fe40000011403 */
[----:B------:R-:W-:-:S03]  /*18b60*/  LOP3.LUT P0, RZ, R2, 0x1f, RZ, 0xc0, !PT ;  /* 0x0000001f02ff7812 */ /* 0x000fc6000780c0ff */
[----:B------:R-:W-:Y:S01]  /*18b70*/  VIADD R10, R13, 0x1 ;  /* 0x000000010d0a7836 */ /* 0x000fe20000000000 */
[----:B------:R-:W-:-:S13]  /*18b80*/  PLOP3.LUT P0, PT, P0, P4, PT, 0x8a, 0x0 ;  /* 0x000000000000781c */ /* 0x000fda0000709172 */
.L_x_437:
[----:B------:R-:W-:-:S03]  /*18b90*/  UMOV UR5, 0xffffffff ;  /* 0xffffffff00057882 */ /* 0x000fc60000000000 */
[----:B------:R-:W-:Y:S05]  /*18ba0*/  BRA.DIV UR5, `(.L_x_426) ;  /* 0x0000000e05bc7947 */ /* 0x000fea000b800000 */
[----:B------:R-:W-:-:S13]  /*18bb0*/  ELECT P1, URZ, PT ;  /* 0x00000000003f782f */ /* 0x000fda0003820000 */
.L_x_448:
[----:B------:R-:W0:Y:S01]  /*18bc0*/  LDC R2, c[0x0][0x28c] ;  /* 0x0000a300ff027b82 */ /* 0x000e220000000800 */
[----:B------:R-:W-:Y:S01]  /*18bd0*/  BSSY B1, `(.L_x_427) ;  /* 0x0000035000017945 */ /* 0x000fe20003800000 */
[----:B0-----:R-:W-:-:S13]  /*18be0*/  ISETP.LT.OR P1, PT, R2, 0x1, !P1 ;  /* 0x000000010200780c */ /* 0x001fda0004f21670 */
[----:B------:R-:W-:Y:S05]  /*18bf0*/  @P1 BRA `(.L_x_428) ;  /* 0x0000000000c81947 */ /* 0x000fea0003800000 */
[----:B------:R-:W-:Y:S02]  /*18c00*/  IMAD R14, R4, 0xc0, RZ ;  /* 0x000000c0040e7824 */ /* 0x000fe400078e02ff */
[----:B------:R-:W-:Y:S02]  /*18c10*/  IMAD R9, R5, 0xc0, RZ ;  /* 0x000000c005097824 */ /* 0x000fe400078e02ff */
[----:B------:R-:W-:Y:S02]  /*18c20*/  IMAD.MOV.U32 R16, RZ, RZ, RZ ;  /* 0x000000ffff107224 */ /* 0x000fe400078e00ff */
[----:B------:R-:W-:Y:S02]  /*18c30*/  IMAD.MOV.U32 R2, RZ, RZ, R10 ;  /* 0x000000ffff027224 */ /* 0x000fe400078e000a */
[----:B------:R-:W-:Y:S02]  /*18c40*/  IMAD.MOV.U32 R3, RZ, RZ, R8 ;  /* 0x000000ffff037224 */ /* 0x000fe400078e0008 */
[----:B------:R-:W-:-:S07]  /*18c50*/  IMAD.MOV.U32 R4, RZ, RZ, R0 ;  /* 0x000000ffff047224 */ /* 0x000fce00078e0000 */
.L_x_432:
[----:B------:R-:W0:Y:S01]  /*18c60*/  S2R R12, SR_CgaCtaId ;  /* 0x00000000000c7919 */ /* 0x000e220000008800 */
[----:B------:R-:W-:Y:S01]  /*18c70*/  MOV R5, 0x400 ;  /* 0x0000040000057802 */ /* 0x000fe20000000f00 */
[----:B------:R-:W1:Y:S03]  /*18c80*/  @!P4 LDC R7, c[0x0][0x500] ;  /* 0x00014000ff07cb82 */ /* 0x000e660000000800 */
[----:B0-----:R-:W-:Y:S02]  /*18c90*/  LEA R15, R12, R5, 0x18 ;  /* 0x000000050c0f7211 */ /* 0x001fe400078ec0ff */
[----:B------:R-:W-:-:S03]  /*18ca0*/  SHF.L.U32 R5, R3, 0x1f, RZ ;  /* 0x0000001f03057819 */ /* 0x000fc600000006ff */
[----:B------:R-:W-:-:S04]  /*18cb0*/  IMAD R12, R4, 0x8, R15 ;  /* 0x00000008040c7824 */ /* 0x000fc800078e020f */
[----:B------:R-:W0:Y:S02]  /*18cc0*/  SYNCS.PHASECHK.TRANS64.TRYWAIT P1, [R12+URZ+0x20], R5 ;  /* 0x000020050c0075a7 */ /* 0x000e24000802017f */
[----:B01----:R-:W-:Y:S05]  /*18cd0*/  @!P1 BRA `(.L_x_429) ;  /* 0x0000000c00909947 */ /* 0x003fea0003800000 */
.L_x_449:
[----:B------:R-:W-:Y:S01]  /*18ce0*/  UPRMT UR5, UR24, 0x9910, URZ ;  /* 0x0000991018057896 */ /* 0x000fe2000800003f */
[----:B------:R1:W-:Y:S03]  /*18cf0*/  @!P4 SYNCS.ARRIVE.TRANS64 RZ, [R12+URZ], R7 ;  /* 0x000000070cffc9a7 */ /* 0x0003e6000800003f */
[----:B------:R-:W-:-:S06]  /*18d00*/  UISETP.NE.AND UP0, UPT, UR5, 0x2, UPT ;  /* 0x000000020500788c */ /* 0x000fcc000bf05270 */
[----:B------:R-:W-:-:S13]  /*18d10*/  PLOP3.LUT P1, PT, PT, PT, UP0, 0x80, 0x0 ;  /* 0x000000000000781c */ /* 0x000fda0003f2f008 */
[----:B-1----:R-:W-:Y:S05]  /*18d20*/  @P1 BRA `(.L_x_430) ;  /* 0x0000000000041947 */ /* 0x002fea0003800000 */
[----:B------:R-:W-:Y:S01]  /*18d30*/  BPT.TRAP 0x1 ;  /* 0x000000040000795c */ /* 0x000fe20000300000 */
.L_x_430:
[----:B------:R-:W-:Y:S05]  /*18d40*/  @P0 BRA `(.L_x_431) ;  /* 0x0000000000040947 */ /* 0x000fea0003800000 */
[----:B------:R-:W-:Y:S01]  /*18d50*/  BPT.TRAP 0x1 ;  /* 0x000000040000795c */ /* 0x000fe20000300000 */
.L_x_431:
[----:B------:R-:W-:Y:S01]  /*18d60*/  IMAD R15, R4, 0x6000, R15 ;  /* 0x00006000040f7824 */ /* 0x000fe200078e020f */
[----:B------:R-:W-:Y:S01]  /*18d70*/  R2UR UR9, R12 ;  /* 0x000000000c0972ca */ /* 0x000fe200000e0000 */
[----:B------:R-:W-:Y:S01]  /*18d80*/  VIADD R2, R2, 0xffffffff ;  /* 0xffffffff02027836 */ /* 0x000fe20000000000 */
[----:B------:R-:W-:Y:S01]  /*18d90*/  UIADD3 UR6, UP0, UR22, 0xf0, URZ ;  /* 0x000000f016067890 */ /* 0x000fe2000ff1e03f */
[----:B------:R-:W-:Y:S01]  /*18da0*/  R2UR UR11, R14 ;  /* 0x000000000e0b72ca */ /* 0x000fe200000e0000 */
[----:B------:R-:W-:Y:S01]  /*18db0*/  UIADD3 UR26, UP1, UR22, 0x1f0, URZ ;  /* 0x000001f0161a7890 */ /* 0x000fe2000ff3e03f */
[----:B------:R-:W-:Y:S01]  /*18dc0*/  R2UR UR5, R15 ;  /* 0x000000000f0572ca */ /* 0x000fe200000e0000 */
[----:B------:R-:W-:Y:S01]  /*18dd0*/  UIADD3.X UR7, URZ, UR23, URZ, UP0, !UPT ;  /* 0x000000173f077290 */ /* 0x000fe200087fe43f */
[----:B------:R-:W-:Y:S01]  /*18de0*/  R2UR UR10, R16 ;  /* 0x00000000100a72ca */ /* 0x000fe200000e0000 */
[----:B------:R-:W-:Y:S01]  /*18df0*/  VIADD R4, R4, 0x1 ;  /* 0x0000000104047836 */ /* 0x000fe20000000000 */
[----:B------:R-:W-:Y:S01]  /*18e00*/  R2UR UR12, R6 ;  /* 0x00000000060c72ca */ /* 0x000fe200000e0000 */
[----:B------:R-:W-:Y:S01]  /*18e10*/  UIADD3.X UR27, URZ, UR23, URZ, UP1, !UPT ;  /* 0x000000173f1b7290 */ /* 0x000fe20008ffe43f */
[----:B------:R-:W-:Y:S01]  /*18e20*/  R2UR UR19, R9 ;  /* 0x00000000091372ca */ /* 0x000fe200000e0000 */
[----:B------:R-:W-:Y:S01]  /*18e30*/  UMOV UR14, 0x0 ;  /* 0x00000000000e7882 */ /* 0x000fe20000000000 */
[----:B------:R-:W-:Y:S01]  /*18e40*/  ISETP.GT.AND P2, PT, R2, 0x1, PT ;  /* 0x000000010200780c */ /* 0x000fe20003f44270 */
[----:B------:R-:W-:Y:S01]  /*18e50*/  UMOV UR15, 0x10000000 ;  /* 0x10000000000f7882 */ /* 0x000fe20000000000 */
[----:B------:R-:W-:Y:S01]  /*18e60*/  ISETP.NE.AND P1, PT, R4, 0x4, PT ;  /* 0x000000040400780c */ /* 0x000fe20003f25270 */
[----:B------:R-:W-:-:S02]  /*18e70*/  VIADD R16, R16, 0x80 ;  /* 0x0000008010107836 */ /* 0x000fc40000000000 */
[----:B------:R-:W-:Y:S01]  /*18e80*/  UIADD3 UR8, UR5, 0x100, URZ ;  /* 0x0000010005087890 */ /* 0x000fe2000fffe03f */
[----:B0-----:R-:W-:Y:S01]  /*18e90*/  SEL R12, RZ, 0x1, P1 ;  /* 0x00000001ff0c7807 */ /* 0x001fe20000800000 */
[----:B------:R-:W-:Y:S01]  /*18ea0*/  UIADD3 UR5, UR5, 0x18100, URZ ;  /* 0x0001810005057890 */ /* 0x000fe2000fffe03f */
[----:B------:R-:W-:Y:S02]  /*18eb0*/  SEL R4, R4, RZ, P1 ;  /* 0x000000ff04047207 */ /* 0x000fe40000800000 */
[----:B------:R-:W-:-:S04]  /*18ec0*/  LOP3.LUT R3, R3, R12, RZ, 0x3c, !PT ;  /* 0x0000000c03037212 */ /* 0x000fc800078e3cff */
[----:B------:R0:W-:Y:S02]  /*18ed0*/  UTMALDG.3D [UR8], [UR6], desc[UR14] ;  /* 0x00000e08060075b4 */ /* 0x0001e40008011000 */
[----:B0-----:R-:W-:Y:S01]  /*18ee0*/  UMOV UR8, UR5 ;  /* 0x0000000500087c82 */ /* 0x001fe20008000000 */
[----:B------:R-:W-:Y:S02]  /*18ef0*/  UMOV UR11, UR19 ;  /* 0x00000013000b7c82 */ /* 0x000fe40008000000 */
[----:B------:R0:W-:Y:S02]  /*18f00*/  UTMALDG.3D [UR8], [UR26], desc[UR14] ;  /* 0x00000e081a0075b4 */ /* 0x0001e40008011000 */
[----:B0-----:R-:W-:Y:S05]  /*18f10*/  @P2 BRA `(.L_x_432) ;  /* 0xfffffffc00502947 */ /* 0x001fea000383ffff */
.L_x_428:
[----:B------:R-:W-:Y:S05]  /*18f20*/  BSYNC B1 ;  /* 0x0000000000017941 */ /* 0x000fea0003800000 */
.L_x_427:
[----:B------:R-:W2:Y:S01]  /*18f30*/  LDL.LU R18, [R1+0x270] ;  /* 0x0002700001127983 */ /* 0x000ea20000300800 */
[----:B------:R-:W-:Y:S01]  /*18f40*/  LOP3.LUT P2, RZ, R11, 0xff, RZ, 0xc0, !PT ;  /* 0x000000ff0bff7812 */ /* 0x000fe2000784c0ff */
[C---:B------:R-:W-:Y:S01]  /*18f50*/  IMAD.IADD R0, R13.reuse, 0x1, R0 ;  /* 0x000000010d007824 */ /* 0x040fe200078e0200 */
[----:B------:R-:W-:Y:S01]  /*18f60*/  ULDC.64 UR6, c[0x0][0x650] ;  /* 0x0001940000067ab9 */ /* 0x000fe20000000a00 */
[----:B------:R-:W3:Y:S01]  /*18f70*/  LDL.LU R17, [R1+0x274] ;  /* 0x0002740001117983 */ /* 0x000ee20000300800 */
[----:B------:R-:W-:Y:S01]  /*18f80*/  BSSY B1, `(.L_x_433) ;  /* 0x000006f000017945 */ /* 0x000fe20003800000 */
[----:B------:R-:W-:Y:S01]  /*18f90*/  IMAD.MOV.U32 R5, RZ, RZ, -0x1 ;  /* 0xffffffffff057424 */ /* 0x000fe200078e00ff */
[----:B------:R-:W-:Y:S01]  /*18fa0*/  ISETP.GT.U32.AND P1, PT, R0, 0x3, PT ;  /* 0x000000030000780c */ /* 0x000fe20003f24070 */
[----:B------:R-:W-:Y:S01]  /*18fb0*/  IMAD.MOV.U32 R6, RZ, RZ, -0x1 ;  /* 0xffffffffff067424 */ /* 0x000fe200078e00ff */
[----:B------:R-:W-:Y:S02]  /*18fc0*/  SHF.R.U32.HI R2, RZ, 0x2, R0 ;  /* 0x00000002ff027819 */ /* 0x000fe40000011600 */
[----:B------:R-:W-:-:S02]  /*18fd0*/  ISETP.LT.U32.AND P1, PT, R13, 0x4, P1 ;  /* 0x000000040d00780c */ /* 0x000fc40000f21070 */
[----:B------:R-:W-:Y:S01]  /*18fe0*/  LOP3.LUT R2, R2, 0x1, RZ, 0xc0, !PT ;  /* 0x0000000102027812 */ /* 0x000fe200078ec0ff */
[----:B------:R-:W0:Y:S01]  /*18ff0*/  @P2 S2R R4, SR_CgaCtaId ;  /* 0x0000000000042919 */ /* 0x000e220000008800 */
[----:B------:R-:W-:Y:S02]  /*19000*/  @P2 MOV R3, 0x400 ;  /* 0x0000040000032802 */ /* 0x000fe40000000f00 */
[----:B------:R-:W-:Y:S02]  /*19010*/  LOP3.LUT R0, R0, 0x3, RZ, 0xc0, !PT ;  /* 0x0000000300007812 */ /* 0x000fe400078ec0ff */
[----:B------:R-:W-:Y:S02]  /*19020*/  PRMT R11, RZ, 0x7610, R11 ;  /* 0x00007610ff0b7816 */ /* 0x000fe4000000000b */
[----:B0-----:R-:W-:Y:S01]  /*19030*/  @P2 LEA R3, R4, R3, 0x18 ;  /* 0x0000000304032211 */ /* 0x001fe200078ec0ff */
[----:B------:R-:W-:-:S03]  /*19040*/  IMAD.MOV.U32 R4, RZ, RZ, -0x1 ;  /* 0xffffffffff047424 */ /* 0x000fc600078e00ff */
[----:B------:R0:W-:Y:S01]  /*19050*/  @P2 SYNCS.ARRIVE.TRANS64.A1T0 RZ, [R3+URZ+0x58], RZ ;  /* 0x000058ff03ff29a7 */ /* 0x0001e2000810003f */
[----:B------:R-:W-:-:S04]  /*19060*/  ISETP.NE.U32.AND P2, PT, R2, 0x1, PT ;  /* 0x000000010200780c */ /* 0x000fc80003f45070 */
[----:B------:R-:W-:Y:S02]  /*19070*/  ISETP.GT.U32.AND P2, PT, R13, 0x3, !P2 ;  /* 0x000000030d00780c */ /* 0x000fe40005744070 */
[----:B0-----:R-:W-:Y:S02]  /*19080*/  SEL R3, RZ, 0x1, !P1 ;  /* 0x00000001ff037807 */ /* 0x001fe40004800000 */
[----:B------:R-:W-:-:S04]  /*19090*/  SEL R2, RZ, 0x1, !P2 ;  /* 0x00000001ff027807 */ /* 0x000fc80005000000 */
[----:B------:R-:W-:Y:S02]  /*190a0*/  LOP3.LUT R8, R2, R8, R3, 0x96, !PT ;  /* 0x0000000802087212 */ /* 0x000fe400078e9603 */
[----:B------:R-:W-:Y:S02]  /*190b0*/  PRMT R2, RZ, 0x7610, R2 ;  /* 0x00007610ff027816 */ /* 0x000fe40000000002 */
[----:B---3--:R-:W-:-:S04]  /*190c0*/  IADD3 R17, P5, R17, UR20, RZ ;  /* 0x0000001411117c10 */ /* 0x008fc8000ffbe0ff */
[----:B--2---:R-:W-:Y:S01]  /*190d0*/  IADD3.X R18, R18, UR16, RZ, P5, !PT ;  /* 0x0000001012127c10 */ /* 0x004fe2000affe4ff */
[----:B------:R0:W-:Y:S01]  /*190e0*/  STL [R1+0x274], R17 ;  /* 0x0002741101007387 */ /* 0x0001e20000100800 */
[----:B------:R-:W-:-:S03]  /*190f0*/  ISETP.GE.U32.AND P5, PT, R17, UR6, PT ;  /* 0x0000000611007c0c */ /* 0x000fc6000bfa6070 */
[----:B------:R0:W-:Y:S01]  /*19100*/  STL [R1+0x270], R18 ;  /* 0x0002701201007387 */ /* 0x0001e20000100800 */
[----:B------:R-:W-:-:S13]  /*19110*/  ISETP.GE.U32.AND.EX P1, PT, R18, UR7, PT, P5 ;  /* 0x0000000712007c0c */ /* 0x000fda000bf26150 */
[----:B0-----:R-:W-:Y:S05]  /*19120*/  @P1 BRA `(.L_x_434) ;  /* 0x0000000400501947 */ /* 0x001fea0003800000 */
[----:B------:R-:W-:Y:S01]  /*19130*/  ULDC.64 UR6, c[0x0][0x628] ;  /* 0x00018a0000067ab9 */ /* 0x000fe20000000a00 */
[----:B------:R-:W0:Y:S01]  /*19140*/  S2R R12, SR_CTAID.X ;  /* 0x00000000000c7919 */ /* 0x000e220000002500 */
[----:B------:R-:W-:Y:S01]  /*19150*/  ISETP.NE.U32.AND P1, PT, RZ, UR6, PT ;  /* 0x00000006ff007c0c */ /* 0x000fe2000bf25070 */
[----:B------:R-:W-:Y:S01]  /*19160*/  ULDC UR8, c[0x0][0x630] ;  /* 0x00018c0000087ab9 */ /* 0x000fe20000000800 */
[----:B------:R-:W-:Y:S01]  /*19170*/  IMAD.MOV.U32 R2, RZ, RZ, R17 ;  /* 0x000000ffff027224 */ /* 0x000fe200078e0011 */
[----:B------:R-:W1:Y:S01]  /*19180*/  S2R R9, SR_CTAID.Y ;  /* 0x0000000000097919 */ /* 0x000e620000002600 */
[----:B------:R-:W-:Y:S01]  /*19190*/  ISETP.NE.AND.EX P1, PT, RZ, UR7, PT, P1 ;  /* 0x00000007ff007c0c */ /* 0x000fe2000bf25310 */
[----:B------:R-:W-:-:S12]  /*191a0*/  IMAD.MOV.U32 R3, RZ, RZ, R18 ;  /* 0x000000ffff037224 */ /* 0x000fd800078e0012 */
[----:B------:R-:W-:Y:S05]  /*191b0*/  @!P1 BRA `(.L_x_435) ;  /* 0x0000000000289947 */ /* 0x000fea0003800000 */
[----:B------:R-:W-:Y:S02]  /*191c0*/  ULDC UR5, c[0x0][0x634] ;  /* 0x00018d0000057ab9 */ /* 0x000fe40000000800 */
[----:B------:R-:W-:-:S05]  /*191d0*/  IADD3 R7, P1, R17, UR5, RZ ;  /* 0x0000000511077c10 */ /* 0x000fca000ff3e0ff */
[----:B------:R-:W-:-:S04]  /*191e0*/  IMAD.X R15, RZ, RZ, R18, P1 ;  /* 0x000000ffff0f7224 */ /* 0x000fc800008e0612 */
[----:B------:R-:W-:-:S04]  /*191f0*/  IMAD.WIDE.U32 R4, R15, UR6, RZ ;  /* 0x000000060f047c25 */ /* 0x000fc8000f8e00ff */
[----:B------:R-:W-:-:S04]  /*19200*/  IMAD.WIDE.U32 R4, P1, R7, UR7, R4 ;  /* 0x0000000707047c25 */ /* 0x000fc8000f820004 */
[----:B------:R-:W-:-:S04]  /*19210*/  IMAD.WIDE.U32 R6, R7, UR6, RZ ;  /* 0x0000000607067c25 */ /* 0x000fc8000f8e00ff */
[----:B------:R-:W-:Y:S01]  /*19220*/  IMAD.X R3, RZ, RZ, RZ, P1 ;  /* 0x000000ffff037224 */ /* 0x000fe200008e06ff */
[----:B------:R-:W-:Y:S01]  /*19230*/  IADD3 RZ, P1, R7, R4, RZ ;  /* 0x0000000407ff7210 */ /* 0x000fe20007f3e0ff */
[----:B------:R-:W-:-:S04]  /*19240*/  IMAD.MOV.U32 R2, RZ, RZ, R5 ;  /* 0x000000ffff027224 */ /* 0x000fc800078e0005 */
[----:B------:R-:W-:-:S08]  /*19250*/  IMAD.WIDE.U32.X R2, R15, UR7, R2, P1 ;  /* 0x000000070f027c25 */ /* 0x000fd000088e0402 */
.L_x_435:
[--C-:B------:R-:W-:Y:S01]  /*19260*/  SHF.R.U64 R6, R2, UR8, R3.reuse ;  /* 0x0000000802067c19 */ /* 0x100fe20008001203 */
[----:B------:R-:W-:Y:S01]  /*19270*/  ULDC.64 UR6, c[0x0][0x620] ;  /* 0x0001880000067ab9 */ /* 0x000fe20000000a00 */
[----:B------:R-:W-:Y:S01]  /*19280*/  SHF.R.U32.HI R2, RZ, UR8, R3 ;  /* 0x00000008ff027c19 */ /* 0x000fe20008011603 */
[----:B------:R-:W-:Y:S01]  /*19290*/  IMAD.MOV.U32 R3, RZ, RZ, R18 ;  /* 0x000000ffff037224 */ /* 0x000fe200078e0012 */
[----:B------:R-:W-:Y:S01]  /*192a0*/  IADD3 R5, P1, RZ, -R6, RZ ;  /* 0x80000006ff057210 */ /* 0x000fe20007f3e0ff */
[----:B------:R-:W-:Y:S01]  /*192b0*/  ULDC UR5, c[0x0][0x150] ;  /* 0x0000540000057ab9 */ /* 0x000fe20000000800 */
[----:B0-----:R-:W-:Y:S01]  /*192c0*/  I2FP.F32.U32 R7, R12 ;  /* 0x0000000c00077245 */ /* 0x001fe20000201000 */
[----:B------:R-:W0:Y:S01]  /*192d0*/  LDC R19, c[0x0][0x144] ;  /* 0x00005100ff137b82 */ /* 0x000e220000000800 */
[----:B------:R-:W-:Y:S01]  /*192e0*/  ULDC.64 UR8, c[0x0][0x640] ;  /* 0x0001900000087ab9 */ /* 0x000fe20000000a00 */
[----:B------:R-:W-:Y:S01]  /*192f0*/  IMAD.X R2, RZ, RZ, ~R2, P1 ;  /* 0x000000ffff027224 */ /* 0x000fe200008e0e02 */
[----:B------:R-:W-:-:S03]  /*19300*/  ISETP.NE.U32.AND P1, PT, RZ, UR8, PT ;  /* 0x00000008ff007c0c */ /* 0x000fc6000bf25070 */
[----:B------:R-:W-:Y:S01]  /*19310*/  IMAD R4, R2, UR6, RZ ;  /* 0x0000000602047c24 */ /* 0x000fe2000f8e02ff */
[----:B------:R-:W-:Y:S01]  /*19320*/  ISETP.NE.AND.EX P1, PT, RZ, UR9, PT, P1 ;  /* 0x00000009ff007c0c */ /* 0x000fe2000bf25310 */
[----:B------:R-:W-:Y:S01]  /*19330*/  IMAD.MOV.U32 R2, RZ, RZ, R17 ;  /* 0x000000ffff027224 */ /* 0x000fe200078e0011 */
[----:B------:R-:W2:Y:S03]  /*19340*/  LDC R14, c[0x0][0x148] ;  /* 0x00005200ff0e7b82 */ /* 0x000ea60000000800 */
[----:B------:R-:W-:Y:S01]  /*19350*/  IMAD.WIDE.U32 R2, R5, UR6, R2 ;  /* 0x0000000605027c25 */ /* 0x000fe2000f8e0002 */
[----:B------:R-:W-:-:S03]  /*19360*/  ULDC UR6, c[0x0][0x154] ;  /* 0x0000550000067ab9 */ /* 0x000fc60000000800 */
[----:B------:R-:W-:Y:S02]  /*19370*/  IMAD R5, R5, UR7, R4 ;  /* 0x0000000705057c24 */ /* 0x000fe4000f8e0204 */
[----:B------:R-:W-:Y:S01]  /*19380*/  FMUL R4, R7, UR5 ;  /* 0x0000000507047c20 */ /* 0x000fe20008400000 */
[----:B------:R-:W-:Y:S01]  /*19390*/  ULDC UR5, c[0x0][0x618] ;  /* 0x0001860000057ab9 */ /* 0x000fe20000000800 */
[----:B------:R-:W-:Y:S01]  /*193a0*/  ULDC UR7, c[0x0][0x608] ;  /* 0x0001820000077ab9 */ /* 0x000fe20000000800 */
[----:B------:R-:W-:-:S03]  /*193b0*/  IMAD.IADD R3, R3, 0x1, R5 ;  /* 0x0000000103037824 */ /* 0x000fc600078e0205 */
[----:B------:R-:W3:Y:S02]  /*193c0*/  F2I.U32.TRUNC.NTZ R4, R4 ;  /* 0x0000000400047305 */ /* 0x000ee4000020f000 */
[----:B------:R-:W-:Y:S02]  /*193d0*/  SHF.R.U64 R7, R2, UR5, R3 ;  /* 0x0000000502077c19 */ /* 0x000fe40008001203 */
[----:B-1----:R-:W-:-:S05]  /*193e0*/  I2FP.F32.U32 R2, R9 ;  /* 0x0000000900027245 */ /* 0x002fca0000201000 */
[----:B------:R-:W-:Y:S01]  /*193f0*/  FMUL R5, R2, UR6 ;  /* 0x0000000602057c20 */ /* 0x000fe20008400000 */
[----:B------:R-:W-:Y:S01]  /*19400*/  SHF.R.U32.HI R2, RZ, UR5, R3 ;  /* 0x00000005ff027c19 */ /* 0x000fe20008011603 */
[----:B------:R-:W-:Y:S02]  /*19410*/  ULDC UR5, c[0x0][0x658] ;  /* 0x0001960000057ab9 */ /* 0x000fe40000000800 */
[----:B------:R1:W4:Y:S01]  /*19420*/  F2I.U32.TRUNC.NTZ R18, R5 ;  /* 0x0000000500127305 */ /* 0x000322000020f000 */
[----:B------:R-:W-:Y:S01]  /*19430*/  SHF.R.U64 R16, R7, UR7, R2 ;  /* 0x0000000707107c19 */ /* 0x000fe20008001202 */
[----:B---3--:R-:W-:Y:S01]  /*19440*/  IMAD.MOV R4, RZ, RZ, -R4 ;  /* 0x000000ffff047224 */ /* 0x008fe200078e0a04 */
[----:B------:R-:W-:-:S03]  /*19450*/  SHF.R.U32.HI R3, RZ, UR7, R2 ;  /* 0x00000007ff037c19 */ /* 0x000fc60008011602 */
[----:B0-----:R-:W-:Y:S01]  /*19460*/  IMAD R19, R19, R4, R12 ;  /* 0x0000000413137224 */ /* 0x001fe200078e020c */
[--C-:B------:R-:W-:Y:S02]  /*19470*/  SHF.R.U64 R15, R16, UR5, R3.reuse ;  /* 0x00000005100f7c19 */ /* 0x100fe40008001203 */
[----:B------:R-:W-:-:S03]  /*19480*/  SHF.R.U32.HI R17, RZ, UR5, R3 ;  /* 0x00000005ff117c19 */ /* 0x000fc60008011603 */
[----:B------:R-:W-:Y:S02]  /*19490*/  IMAD.MOV.U32 R2, RZ, RZ, R15 ;  /* 0x000000ffff027224 */ /* 0x000fe400078e000f */
[----:B------:R-:W-:Y:S01]  /*194a0*/  IMAD.MOV.U32 R3, RZ, RZ, R17 ;  /* 0x000000ffff037224 */ /* 0x000fe200078e0011 */
[----:B-12-4-:R-:W-:Y:S06]  /*194b0*/  @!P1 BRA `(.L_x_436) ;  /* 0x0000000000289947 */ /* 0x016fec0003800000 */
[----:B------:R-:W-:Y:S02]  /*194c0*/  ULDC UR5, c[0x0][0x64c] ;  /* 0x0001930000057ab9 */ /* 0x000fe40000000800 */
[----:B------:R-:W-:-:S05]  /*194d0*/  IADD3 R3, P1, R15, UR5, RZ ;  /* 0x000000050f037c10 */ /* 0x000fca000ff3e0ff */
[----:B------:R-:W-:-:S04]  /*194e0*/  IMAD.X R17, RZ, RZ, R17, P1 ;  /* 0x000000ffff117224 */ /* 0x000fc800008e0611 */
[----:B------:R-:W-:-:S04]  /*194f0*/  IMAD.WIDE.U32 R4, R17, UR8, RZ ;  /* 0x0000000811047c25 */ /* 0x000fc8000f8e00ff */
[----:B------:R-:W-:-:S04]  /*19500*/  IMAD.WIDE.U32 R4, P1, R3, UR9, R4 ;  /* 0x0000000903047c25 */ /* 0x000fc8000f820004 */
[----:B------:R-:W-:-:S04]  /*19510*/  IMAD.WIDE.U32 R2, R3, UR8, RZ ;  /* 0x0000000803027c25 */ /* 0x000fc8000f8e00ff */
[----:B------:R-:W-:Y:S01]  /*19520*/  IMAD.MOV.U32 R2, RZ, RZ, R5 ;  /* 0x000000ffff027224 */ /* 0x000fe200078e0005 */
[----:B------:R-:W-:Y:S01]  /*19530*/  IADD3 RZ, P2, R3, R4, RZ ;  /* 0x0000000403ff7210 */ /* 0x000fe20007f5e0ff */
[----:B------:R-:W-:-:S04]  /*19540*/  IMAD.X R3, RZ, RZ, RZ, P1 ;  /* 0x000000ffff037224 */ /* 0x000fc800008e06ff */
[----:B------:R-:W-:-:S08]  /*19550*/  IMAD.WIDE.U32.X R2, R17, UR9, R2, P2 ;  /* 0x0000000911027c25 */ /* 0x000fd000090e0402 */
.L_x_436:
[----:B------:R-:W-:Y:S01]  /*19560*/  ULDC UR5, c[0x0][0x648] ;  /* 0x0001920000057ab9 */ /* 0x000fe20000000800 */
[----:B------:R-:W-:Y:S01]  /*19570*/  LOP3.LUT R16, R16, UR17, RZ, 0xc0, !PT ;  /* 0x0000001110107c12 */ /* 0x000fe2000f8ec0ff */
[----:B------:R-:W-:Y:S01]  /*19580*/  IMAD.MOV R18, RZ, RZ, -R18 ;  /* 0x000000ffff127224 */ /* 0x000fe200078e0a12 */
[----:B------:R-:W-:Y:S01]  /*19590*/  SHF.R.U64 R3, R2, UR5, R3 ;  /* 0x0000000502037c19 */ /* 0x000fe20008001203 */
[----:B------:R-:W-:Y:S01]  /*195a0*/  ULDC UR5, c[0x0][0x638] ;  /* 0x00018e0000057ab9 */ /* 0x000fe20000000800 */
[----:B------:R-:W-:Y:S01]  /*195b0*/  LOP3.LUT R12, R7, UR4, RZ, 0xc0, !PT ;  /* 0x00000004070c7c12 */ /* 0x000fe2000f8ec0ff */
[----:B------:R-:W-:Y:S01]  /*195c0*/  @P3 IMAD R19, R14, R18, R9 ;  /* 0x000000120e133224 */ /* 0x000fe200078e0209 */
[----:B------:R-:W-:Y:S01]  /*195d0*/  ULDC UR6, c[0x0][0x610] ;  /* 0x0001840000067ab9 */ /* 0x000fe20000000800 */
[----:B------:R-:W-:Y:S02]  /*195e0*/  IMAD.MOV R2, RZ, RZ, -R3 ;  /* 0x000000ffff027224 */ /* 0x000fe400078e0a03 */
[----:B------:R-:W-:-:S02]  /*195f0*/  IMAD R4, R3, UR18, R16 ;  /* 0x0000001203047c24 */ /* 0x000fc4000f8e0210 */
[----:B------:R-:W-:Y:S01]  /*19600*/  IMAD R15, R2, UR5, R15 ;  /* 0x00000005020f7c24 */ /* 0x000fe2000f8e020f */
[----:B------:R-:W-:Y:S01]  /*19610*/  ULDC UR5, c[0x0][0x600] ;  /* 0x0001800000057ab9 */ /* 0x000fe20000000800 */
[----:B------:R-:W-:Y:S02]  /*19620*/  IMAD R4, R4, UR6, R19 ;  /* 0x0000000604047c24 */ /* 0x000fe4000f8e0213 */
[----:B------:R-:W-:Y:S02]  /*19630*/  IMAD R15, R15, UR5, R12 ;  /* 0x000000050f0f7c24 */ /* 0x000fe4000f8e020c */
[----:B------:R-:W-:-:S03]  /*19640*/  IMAD.MOV.U32 R2, RZ, RZ, 0x1 ;  /* 0x00000001ff027424 */ /* 0x000fc600078e00ff */
[----:B------:R-:W-:Y:S02]  /*19650*/  SEL R5, R15, R4, !P3 ;  /* 0x000000040f057207 */ /* 0x000fe40005800000 */
[----:B------:R-:W-:-:S07]  /*19660*/  SEL R4, R4, R15, !P3 ;  /* 0x0000000f04047207 */ /* 0x000fce0005800000 */
.L_x_434:
[----:B------:R-:W-:Y:S05]  /*19670*/  BSYNC B1 ;  /* 0x0000000000017941 */ /* 0x000fea0003800000 */
.L_x_433:
[----:B------:R-:W-:-:S13]  /*19680*/  LOP3.LUT P1, RZ, R2, 0xff, RZ, 0xc0, !PT ;  /* 0x000000ff02ff7812 */ /* 0x000fda000782c0ff */
[----:B------:R-:W-:Y:S05]  /*19690*/  @P1 BRA `(.L_x_437) ;  /* 0xfffffff4003c1947 */ /* 0x000fea000383ffff */
[----:B------:R-:W-:Y:S05]  /*196a0*/  BSYNC B0 ;  /* 0x0000000000007941 */ /* 0x000fea0003800000 */
.L_x_425:
[----:B------:R-:W-:-:S03]  /*196b0*/  UMOV UR5, 0xffffffff ;  /* 0xffffffff00057882 */ /* 0x000fc60000000000 */
[----:B------:R-:W-:Y:S05]  /*196c0*/  BRA.DIV UR5, `(.L_x_438) ;  /* 0x0000000605287947 */ /* 0x000fea000b800000 */
[----:B------:R-:W-:-:S13]  /*196d0*/  ELECT P0, URZ, PT ;  /* 0x00000000003f782f */ /* 0x000fda0003800000 */
.L_x_452:
[----:B------:R-:W-:Y:S04]  /*196e0*/  BSSY B0, `(.L_x_439) ;  /* 0x000002c000007945 */ /* 0x000fe80003800000 */
[----:B------:R-:W-:Y:S05]  /*196f0*/  @!P0 BRA `(.L_x_440) ;  /* 0x0000000000a88947 */ /* 0x000fea0003800000 */
[----:B------:R-:W-:-:S04]  /*19700*/  ULOP3.LUT UR5, UR13, 0x2, URZ, 0xfc, !UPT ;  /* 0x000000020d057892 */ /* 0x000fc8000f8efc3f */
[----:B------:R-:W-:-:S06]  /*19710*/  UISETP.NE.AND UP0, UPT, UR5, 0x3, UPT ;  /* 0x000000030500788c */ /* 0x000fcc000bf05270 */
[----:B------:R-:W-:-:S13]  /*19720*/  PLOP3.LUT P0, PT, PT, PT, UP0, 0x80, 0x0 ;  /* 0x000000000000781c */ /* 0x000fda0003f0f008 */
[----:B------:R-:W-:Y:S05]  /*19730*/  @!P0 BRA `(.L_x_441) ;  /* 0x0000000000048947 */ /* 0x000fea0003800000 */
[----:B------:R-:W-:Y:S01]  /*19740*/  BPT.TRAP 0x1 ;  /* 0x000000040000795c */ /* 0x000fe20000300000 */
.L_x_441:
[----:B------:R-:W0:Y:S01]  /*19750*/  S2R R3, SR_CgaCtaId ;  /* 0x0000000000037919 */ /* 0x000e220000008800 */
[----:B------:R-:W-:-:S04]  /*19760*/  MOV R2, 0x400 ;  /* 0x0000040000027802 */ /* 0x000fc80000000f00 */
[----:B0-----:R-:W-:Y:S02]  /*19770*/  LEA R3, R3, R2, 0x18 ;  /* 0x0000000203037211 */ /* 0x001fe400078ec0ff */
[----:B------:R-:W-:-:S03]  /*19780*/  SHF.L.U32 R2, R8, 0x1f, RZ ;  /* 0x0000001f08027819 */ /* 0x000fc600000006ff */
[----:B------:R-:W-:-:S04]  /*19790*/  VIADD R3, R3, 0x20 ;  /* 0x0000002003037836 */ /* 0x000fc80000000000 */
[C---:B------:R-:W-:Y:S02]  /*197a0*/  IMAD R7, R0.reuse, 0x8, R3 ;  /* 0x0000000800077824 */ /* 0x040fe400078e0203 */
[----:B------:R-:W-:Y:S02]  /*197b0*/  VIADD R0, R0, 0x1 ;  /* 0x0000000100007836 */ /* 0x000fe40000000000 */
[----:B------:R-:W0:Y:S03]  /*197c0*/  SYNCS.PHASECHK.TRANS64.TRYWAIT P0, [R7+URZ], R2 ;  /* 0x00000002070075a7 */ /* 0x000e26000800017f */
[----:B------:R-:W-:-:S04]  /*197d0*/  ISETP.NE.AND P1, PT, R0, 0x4, PT ;  /* 0x000000040000780c */ /* 0x000fc80003f25270 */
[----:B------:R-:W-:Y:S02]  /*197e0*/  SEL R5, RZ, 0x1, P1 ;  /* 0x00000001ff057807 */ /* 0x000fe40000800000 */
[----:B------:R-:W-:Y:S02]  /*197f0*/  SEL R0, R0, RZ, P1 ;  /* 0x000000ff00007207 */ /* 0x000fe40000800000 */
[----:B------:R-:W-:-:S03]  /*19800*/  LOP3.LUT R5, R8, R5, RZ, 0x3c, !PT ;  /* 0x0000000508057212 */ /* 0x000fc600078e3cff */
[----:B------:R-:W-:Y:S01]  /*19810*/  IMAD R9, R0, 0x8, R3 ;  /* 0x0000000800097824 */ /* 0x000fe200078e0203 */
[----:B------:R-:W-:Y:S01]  /*19820*/  SHF.L.U32 R4, R5, 0x1f, RZ ;  /* 0x0000001f05047819 */ /* 0x000fe200000006ff */
[----:B0-----:R-:W-:Y:S06]  /*19830*/  @!P0 BRA `(.L_x_442) ;  /* 0x0000000000f08947 */ /* 0x001fec0003800000 */
.L_x_453:
[----:B------:R-:W1:Y:S01]  /*19840*/  SYNCS.PHASECHK.TRANS64.TRYWAIT P0, [R9+URZ], R4 ;  /* 0x00000004090075a7 */ /* 0x000e62000800017f */
[----:B------:R-:W-:-:S05]  /*19850*/  VIADD R0, R0, 0x1 ;  /* 0x0000000100007836 */ /* 0x000fca0000000000 */
[----:B------:R-:W-:-:S04]  /*19860*/  ISETP.NE.AND P1, PT, R0, 0x4, PT ;  /* 0x000000040000780c */ /* 0x000fc80003f25270 */
[----:B0-----:R-:W-:Y:S02]  /*19870*/  SEL R2, RZ, 0x1, P1 ;  /* 0x00000001ff027807 */ /* 0x001fe40000800000 */
[----:B------:R-:W-:Y:S02]  /*19880*/  SEL R0, R0, RZ, P1 ;  /* 0x000000ff00007207 */ /* 0x000fe40000800000 */
[----:B------:R-:W-:-:S03]  /*19890*/  LOP3.LUT R7, R5, R2, RZ, 0x3c, !PT ;  /* 0x0000000205077212 */ /* 0x000fc600078e3cff */
[----:B------:R-:W-:Y:S01]  /*198a0*/  IMAD R6, R0, 0x8, R3 ;  /* 0x0000000800067824 */ /* 0x000fe200078e0203 */
[----:B------:R-:W-:Y:S01]  /*198b0*/  SHF.L.U32 R5, R7, 0x1f, RZ ;  /* 0x0000001f07057819 */ /* 0x000fe200000006ff */
[----:B-1----:R-:W-:Y:S06]  /*198c0*/  @!P0 BRA `(.L_x_443) ;  /* 0x0000000000e08947 */ /* 0x002fec0003800000 */
.L_x_454:
[----:B------:R-:W1:Y:S01]  /*198d0*/  SYNCS.PHASECHK.TRANS64.TRYWAIT P0, [R6+URZ], R5 ;  /* 0x00000005060075a7 */ /* 0x000e62000800017f */
[----:B------:R-:W-:-:S05]  /*198e0*/  VIADD R0, R0, 0x1 ;  /* 0x0000000100007836 */ /* 0x000fca0000000000 */
[----:B------:R-:W-:-:S04]  /*198f0*/  ISETP.NE.AND P1, PT, R0, 0x4, PT ;  /* 0x000000040000780c */ /* 0x000fc80003f25270 */
[----:B------:R-:W-:Y:S02]  /*19900*/  SEL R2, RZ, 0x1, P1 ;  /* 0x00000001ff027807 */ /* 0x000fe40000800000 */
[----:B------:R-:W-:Y:S02]  /*19910*/  SEL R0, R0, RZ, P1 ;  /* 0x000000ff00007207 */ /* 0x000fe40000800000 */
[----:B------:R-:W-:Y:S01]  /*19920*/  LOP3.LUT R2, R7, R2, RZ, 0x3c, !PT ;  /* 0x0000000207027212 */ /* 0x000fe200078e3cff */
[----:B-1----:R-:W-:Y:S06]  /*19930*/  @!P0 BRA `(.L_x_444) ;  /* 0x0000000000d88947 */ /* 0x002fec0003800000 */
.L_x_455:
[----:B------:R-:W-:Y:S01]  /*19940*/  IMAD R3, R0, 0x8, R3 ;  /* 0x0000000800037824 */ /* 0x000fe200078e0203 */
[----:B------:R-:W-:-:S07]  /*19950*/  SHF.L.U32 R0, R2, 0x1f, RZ ;  /* 0x0000001f02007819 */ /* 0x000fce00000006ff */
.L_x_445:
[----:B--2---:R2:W3:Y:S02]  /*19960*/  SYNCS.PHASECHK.TRANS64.TRYWAIT P0, [R3+URZ], R0 ;  /* 0x00000000030075a7 */ /* 0x0044e4000800017f */
[----:B---3--:R-:W-:Y:S05]  /*19970*/  @!P0 NANOSLEEP.SYNCS 0x989680 ;  /* 0x009896800000895d */ /* 0x008fea0003900000 */
[----:B------:R-:W3:Y:S02]  /*19980*/  @!P0 SYNCS.PHASECHK.TRANS64 P0, [R3+URZ], R0 ;  /* 0x00000000030085a7 */ /* 0x000ee4000800007f */
[----:B---3--:R-:W-:Y:S05]  /*19990*/  @!P0 BRA `(.L_x_445) ;  /* 0xfffffffc00f08947 */ /* 0x008fea000383ffff */
.L_x_440:
[----:B------:R-:W-:Y:S05]  /*199a0*/  BSYNC B0 ;  /* 0x0000000000007941 */ /* 0x000fea0003800000 */
.L_x_439:
[----:B------:R-:W-:Y:S05]  /*199b0*/  EXIT ;  /* 0x000000000000794d */ /* 0x000fea0003800000 */
.L_x_17:
[----:B-1----:R-:W-:-:S04]  /*199c0*/  IMAD.U32 R3, RZ, RZ, UR6 ;  /* 0x00000006ff037e24 */ /* 0x002fc8000f8e00ff */
[----:B------:R1:W3:Y:S03]  /*199d0*/  SYNCS.PHASECHK.TRANS64.TRYWAIT P0, [R3+URZ], R0 ;  /* 0x00000000030075a7 */ /* 0x0002e6000800017f */
[----:B---3--:R-:W-:Y:S05]  /*199e0*/  @!P0 NANOSLEEP.SYNCS 0x989680 ;  /* 0x009896800000895d */ /* 0x008fea0003900000 */
[----:B------:R-:W3:Y:S02]  /*199f0*/  @!P0 SYNCS.PHASECHK.TRANS64 P0, [R3+URZ], R0 ;  /* 0x00000000030085a7 */ /* 0x000ee4000800007f */
[----:B---3--:R-:W-:Y:S05]  /*19a00*/  @!P0 BRA `(.L_x_17) ;  /* 0xfffffffc00ec8947 */ /* 0x008fea000383ffff */
[----:B------:R-:W-:Y:S05]  /*19a10*/  BRA `(.L_x_16) ;  /* 0xfffffe8800507947 */ /* 0x000fea000383ffff */
.L_x_23:
[----:B-----5:R4:W-:Y:S02]  /*19a20*/  STL [R1+0x280], R0 ;  /* 0x0002800001007387 */ /* 0x0209e40000100800 */
[----:B----4-:R-:W-:-:S04]  /*19a30*/  IMAD.U32 R0, RZ, RZ, UR16 ;  /* 0x00000010ff007e24 */ /* 0x010fc8000f8e00ff */
[----:B------:R4:W0:Y:S03]  /*19a40*/  SYNCS.PHASECHK.TRANS64.TRYWAIT P0, [R0+URZ], R229 ;  /* 0x000000e5000075a7 */ /* 0x000826000800017f */
[----:B0-----:R-:W-:Y:S05]  /*19a50*/  @!P0 NANOSLEEP.SYNCS 0x989680 ;  /* 0x009896800000895d */ /* 0x001fea0003900000 */
[----:B------:R4:W0:Y:S02]  /*19a60*/  @!P0 SYNCS.PHASECHK.TRANS64 P0, [R0+URZ], R229 ;  /* 0x000000e5000085a7 */ /* 0x000824000800007f */
[----:B----4-:R4:W5:Y:S02]  /*19a70*/  LDL.LU R0, [R1+0x280] ;  /* 0x0002800001007983 */ /* 0x0109640000300800 */
[----:B0---4-:R-:W-:Y:S05]  /*19a80*/  @!P0 BRA `(.L_x_23) ;  /* 0xfffffffc00e48947 */ /* 0x011fea000383ffff */
[----:B------:R-:W-:Y:S05]  /*19a90*/  BRA `(.L_x_22) ;  /* 0xfffffeac009c7947 */ /* 0x000fea000383ffff */
.L_x_426:
[----:B------:R-:W-:Y:S01]  /*19aa0*/  BSSY B1, `(.L_x_446) ;  /* 0x0000006000017945 */ /* 0x000fe20003800000 */
[----:B------:R-:W-:-:S07]  /*19ab0*/  IMAD.MOV.U32 R2, RZ, RZ, -0x1 ;  /* 0xffffffffff027424 */ /* 0x000fce00078e00ff */
[----:B------:R-:W-:Y:S05]  /*19ac0*/  WARPSYNC.COLLECTIVE R2, `(.L_x_447) ;  /* 0x00000000020c7348 */ /* 0x000fea0003c00000 */
[----:B------:R-:W-:Y:S02]  /*19ad0*/  ELECT P1, UR62, PT ;  /* 0x00000000003e782f */ /* 0x000fe40003820000 */
[----:B------:R-:W-:Y:S01]  /*19ae0*/  MOV R2, UR62 ;  /* 0x0000003e00027c02 */ /* 0x000fe20008000f00 */
[----:B------:R-:W-:Y:S10]  /*19af0*/  ENDCOLLECTIVE ;  /* 0x000000000000791b */ /* 0x000ff40003800000 */
.L_x_447:
[----:B------:R-:W-:Y:S05]  /*19b00*/  BSYNC B1 ;  /* 0x0000000000017941 */ /* 0x000fea0003800000 */
.L_x_446:
[----:B------:R-:W-:Y:S05]  /*19b10*/  BRA `(.L_x_448) ;  /* 0xfffffff000287947 */ /* 0x000fea000383ffff */
.L_x_429:
[----:B0-----:R0:W1:Y:S02]  /*19b20*/  SYNCS.PHASECHK.TRANS64.TRYWAIT P1, [R12+URZ+0x20], R5 ;  /* 0x000020050c0075a7 */ /* 0x001064000802017f */
[----:B-1----:R-:W-:Y:S05]  /*19b30*/  @!P1 NANOSLEEP.SYNCS 0x989680 ;  /* 0x009896800000995d */ /* 0x002fea0003900000 */
[----:B------:R-:W1:Y:S02]  /*19b40*/  @!P1 SYNCS.PHASECHK.TRANS64 P1, [R12+URZ+0x20], R5 ;  /* 0x000020050c0095a7 */ /* 0x000e64000802007f */
[----:B-1----:R-:W-:Y:S05]  /*19b50*/  @!P1 BRA `(.L_x_429) ;  /* 0xfffffffc00f09947 */ /* 0x002fea000383ffff */
[----:B------:R-:W-:Y:S05]  /*19b60*/  BRA `(.L_x_449) ;  /* 0xfffffff0005c7947 */ /* 0x000fea000383ffff */
.L_x_438:
[----:B------:R-:W-:Y:S01]  /*19b70*/  BSSY B0, `(.L_x_450) ;  /* 0x0000006000007945 */ /* 0x000fe20003800000 */
[----:B------:R-:W-:-:S07]  /*19b80*/  IMAD.MOV.U32 R2, RZ, RZ, -0x1 ;  /* 0xffffffffff027424 */ /* 0x000fce00078e00ff */
[----:B------:R-:W-:Y:S05]  /*19b90*/  WARPSYNC.COLLECTIVE R2, `(.L_x_451) ;  /* 0x00000000020c7348 */ /* 0x000fea0003c00000 */
[----:B------:R-:W-:Y:S02]  /*19ba0*/  ELECT P1, UR62, PT ;  /* 0x00000000003e782f */ /* 0x000fe40003820000 */
[----:B------:R-:W-:Y:S01]  /*19bb0*/  MOV R2, UR62 ;  /* 0x0000003e00027c02 */ /* 0x000fe20008000f00 */
[----:B------:R-:W-:Y:S10]  /*19bc0*/  ENDCOLLECTIVE ;  /* 0x000000000000791b */ /* 0x000ff40003800000 */
.L_x_451:
[----:B------:R-:W-:Y:S05]  /*19bd0*/  BSYNC B0 ;  /* 0x0000000000007941 */ /* 0x000fea0003800000 */
.L_x_450:
[----:B------:R-:W-:Y:S01]  /*19be0*/  PLOP3.LUT P0, PT, P1, PT, PT, 0x80, 0x0 ;  /* 0x000000000000781c */ /* 0x000fe20000f0f070 */
[----:B------:R-:W-:-:S12]  /*19bf0*/  BRA `(.L_x_452) ;  /* 0xfffffff800b87947 */ /* 0x000fd8000383ffff */
.L_x_442:
[----:B0-----:R0:W1:Y:S02]  /*19c00*/  SYNCS.PHASECHK.TRANS64.TRYWAIT P0, [R7+URZ], R2 ;  /* 0x00000002070075a7 */ /* 0x001064000800017f */
[----:B-1----:R-:W-:Y:S05]  /*19c10*/  @!P0 NANOSLEEP.SYNCS 0x989680 ;  /* 0x009896800000895d */ /* 0x002fea0003900000 */
[----:B------:R-:W1:Y:S02]  /*19c20*/  @!P0 SYNCS.PHASECHK.TRANS64 P0, [R7+URZ], R2 ;  /* 0x00000002070085a7 */ /* 0x000e64000800007f */
[----:B-1----:R-:W-:Y:S05]  /*19c30*/  @!P0 BRA `(.L_x_442) ;  /* 0xfffffffc00f08947 */ /* 0x002fea000383ffff */
[----:B------:R-:W-:Y:S05]  /*19c40*/  BRA `(.L_x_453) ;  /* 0xfffffff800fc7947 */ /* 0x000fea000383ffff */
.L_x_443:
[----:B0-----:R0:W1:Y:S02]  /*19c50*/  SYNCS.PHASECHK.TRANS64.TRYWAIT P0, [R9+URZ], R4 ;  /* 0x00000004090075a7 */ /* 0x001064000800017f */
[----:B-1----:R-:W-:Y:S05]  /*19c60*/  @!P0 NANOSLEEP.SYNCS 0x989680 ;  /* 0x009896800000895d */ /* 0x002fea0003900000 */
[----:B------:R-:W1:Y:S02]  /*19c70*/  @!P0 SYNCS.PHASECHK.TRANS64 P0, [R9+URZ], R4 ;  /* 0x00000004090085a7 */ /* 0x000e64000800007f */
[----:B-1----:R-:W-:Y:S05]  /*19c80*/  @!P0 BRA `(.L_x_443) ;  /* 0xfffffffc00f08947 */ /* 0x002fea000383ffff */
[----:B------:R-:W-:Y:S05]  /*19c90*/  BRA `(.L_x_454) ;  /* 0xfffffffc000c7947 */ /* 0x000fea000383ffff */
.L_x_444:
[----:B-1----:R1:W2:Y:S02]  /*19ca0*/  SYNCS.PHASECHK.TRANS64.TRYWAIT P0, [R6+URZ], R5 ;  /* 0x00000005060075a7 */ /* 0x0022a4000800017f */
[----:B--2---:R-:W-:Y:S05]  /*19cb0*/  @!P0 NANOSLEEP.SYNCS 0x989680 ;  /* 0x009896800000895d */ /* 0x004fea0003900000 */
[----:B------:R-:W2:Y:S02]  /*19cc0*/  @!P0 SYNCS.PHASECHK.TRANS64 P0, [R6+URZ], R5 ;  /* 0x00000005060085a7 */ /* 0x000ea4000800007f */
[----:B--2---:R-:W-:Y:S05]  /*19cd0*/  @!P0 BRA `(.L_x_444) ;  /* 0xfffffffc00f08947 */ /* 0x004fea000383ffff */
[----:B------:R-:W-:Y:S05]  /*19ce0*/  BRA `(.L_x_455) ;  /* 0xfffffffc00147947 */ /* 0x000fea000383ffff */
.L_x_456:
[----:B------:R-:W-:-:S00]  /*19cf0*/  BRA `(.L_x_456) ;  /* 0xfffffffc00fc7947 */ /* 0x000fc0000383ffff */
[----:B------:R-:W-:-:S00]  /*19d00*/  NOP ;  /* 0x0000000000007918 */ /* 0x000fc00000000000 */
[----:B------:R-:W-:-:S00]  /*19d10*/  NOP ;  /* 0x0000000000007918 */ /* 0x000fc00000000000 */
[----:B------:R-:W-:-:S00]  /*19d20*/  NOP ;  /* 0x0000000000007918 */ /* 0x000fc00000000000 */
[----:B------:R-:W-:-:S00]  /*19d30*/  NOP ;  /* 0x0000000000007918 */ /* 0x000fc00000000000 */
[----:B------:R-:W-:-:S00]  /*19d40*/  NOP ;  /* 0x0000000000007918 */ /* 0x000fc00000000000 */
[----:B------:R-:W-:-:S00]  /*19d50*/  NOP ;  /* 0x0000000000007918 */ /* 0x000fc00000000000 */
[----:B------:R-:W-:-:S00]  /*19d60*/  NOP ;  /* 0x0000000000007918 */ /* 0x000fc00000000000 */
[----:B------:R-:W-:-:S00]  /*19d70*/  NOP ;  /* 0x0000000000007918 */ /* 0x000fc00000000000 */
.L_x_457:


//--------------------- .nv.shared._ZN7cutlass13device_kernelINS_4gemm6kernel13GemmUniversalIN4cute5tupleIJiiiiEEENS1_10collective13CollectiveMmaINS1_37MainloopSm90TmaGmmaWarpSpecializedFP8ILi4ENS5_IJNS4_1CILi1EEESB_SB_EEENS1_35KernelTmaWarpSpecializedCooperativeEEENS5_IJNSA_ILi192EEESF_NSA_ILi128EEEEEENS_12float_e4m3_tENS5_IJlSB_lEEESI_SJ_NS4_8TiledMMAINS4_8MMA_AtomIJNS4_4SM904GMMA31MMA_64x192x32_F32E4M3E4M3_SS_TNILNSN_7ScaleInE1ELSP_1EEEEEENS4_6LayoutINS5_IJNSA_ILi2EEESB_SB_EEENS5_IJSB_NSA_ILi0EEESV_EEEEENS5_IJNS4_10UnderscoreESY_SY_EEEEENS4_13SM90_TMA_LOADENS4_14ComposedLayoutINS4_7SwizzleILi3ELi4ELi3EEENS4_18smem_ptr_flag_bitsILi8EEENSS_INS5_IJNSA_ILi8EEESG_EEENS5_IJSG_SB_EEEEEEEvNS4_8identityES11_S1B_vS1C_EENS_8epilogue10collective6detail29Sm90TmaWarpSpecializedAdapterINS1F_15DefaultEpilogueISI_SJ_SJ_NS1E_6thread17LinearCombinationISI_Li1EffLNS1J_9ScaleType4KindE0ELNS_15FloatRoundStyleE2ESI_EENS1_15EpilogueDefaultEEEEEvvEEEEvNT_6ParamsE --------------------------
	.section	.nv.shared._ZN7cutlass13device_kernelINS_4gemm6kernel13GemmUniversalIN4cute5tupleIJiiiiEEENS1_10collective13CollectiveMmaINS1_37MainloopSm90TmaGmmaWarpSpecializedFP8ILi4ENS5_IJNS4_1CILi1EEESB_SB_EEENS1_35KernelTmaWarpSpecializedCooperativeEEENS5_IJNSA_ILi192EEESF_NSA_ILi128EEEEEENS_12float_e4m3_tENS5_IJlSB_lEEESI_SJ_NS4_8TiledMMAINS4_8MMA_AtomIJNS4_4SM904GMMA31MMA_64x192x32_F32E4M3E4M3_SS_TNILNSN_7ScaleInE1ELSP_1EEEEEENS4_6LayoutINS5_IJNSA_ILi2EEESB_SB_EEENS5_IJSB_NSA_ILi0EEESV_EEEEENS5_IJNS4_10UnderscoreESY_SY_EEEEENS4_13SM90_TMA_LOADENS4_14ComposedLayoutINS4_7SwizzleILi3ELi4ELi3EEENS4_18smem_ptr_flag_bitsILi8EEENSS_INS5_IJNSA_ILi8EEESG_EEENS5_IJSG_SB_EEEEEEEvNS4_8identityES11_S1B_vS1C_EENS_8epilogue10collective6detail29Sm90TmaWarpSpecializedAdapterINS1F_15DefaultEpilogueISI_SJ_SJ_NS1E_6thread17LinearCombinationISI_Li1EffLNS1J_9ScaleType4KindE0ELNS_15FloatRoundStyleE2ESI_EENS1_15EpilogueDefaultEEEEEvvEEEEvNT_6ParamsE,"aw",@nobits
	.sectionflags	@""
	.align	16
	.zero		1024


//--------------------- .nv.shared.reserved.0     --------------------------
	.section	.nv.shared.reserved.0,"aw",@nobits
	.weak		__nv_reservedSMEM_offset_0_alias
	.size		__nv_reservedSMEM_offset_0_alias, 0, 0
	.other		__nv_reservedSMEM_offset_0_alias,@"STO_CUDA_RESERVED_SHARED STV_DEFAULT"
__nv_reservedSMEM_offset_0_alias:
	.zero		0


//--------------------- .nv.global                --------------------------
	.section	.nv.global,"aw",@nobits
.nv.global:
	.type		_ZN40_INTERNAL_dff8c14a_4_k_cu_f2f5bf33_184164cute1_E,@object
	.size		_ZN40_INTERNAL_dff8c14a_4_k_cu_f2f5bf33_184164cute1_E,(_ZN40_INTERNAL_dff8c14a_4_k_cu_f2f5bf33_184164cuda3std3__45__cpo6cbeginE - _ZN40_INTERNAL_dff8c14a_4_k_cu_f2f5bf33_184164cute1_E)
_ZN40_INTERNAL_dff8c14a_4_k_cu_f2f5bf33_184164cute1_E:
	.zero		1
	.type		_ZN40_INTERNAL_dff8c14a_4_k_cu_f2f5bf33_184164cuda3std3__45__cpo6cbeginE,@object
	.size		_ZN40_INTERNAL_dff8c14a_4_k_cu_f2f5bf33_184164cuda3std3__45__cpo6cbeginE,(_ZN40_INTERNAL_dff8c14a_4_k_cu_f2f5bf33_184164cuda3std3__48in_placeE - _ZN40_INTERNAL_dff8c14a_4_k_cu_f2f5bf33_184164cuda3std3__45__cpo6cbeginE)
_ZN40_INTERNAL_dff8c14a_4_k_cu_f2f5bf33_184164cuda3std3__45__cpo6cbeginE:
	.zero		1
	.type		_ZN40_INTERNAL_dff8c14a_4_k_cu_f2f5bf33_184164cuda3std3__48in_placeE,@object
	.size		_ZN40_INTERNAL_dff8c14a_4_k_cu_f2f5bf33_184164cuda3std3__48in_placeE,(_ZN40_INTERNAL_dff8c14a_4_k_cu_f2f5bf33_184164cuda3std6ranges3__45__cpo9iter_moveE - _ZN40_INTERNAL_dff8c14a_4_k_cu_f2f5bf33_184164cuda3std3__48in_placeE)
_ZN40_INTERNAL_dff8c14a_4_k_cu_f2f5bf33_184164cuda3std3__48in_placeE:
	.zero		1
	.type		_ZN40_INTERNAL_dff8c14a_4_k_cu_f2f5bf33_184164cuda3std6ranges3__45__cpo9iter_moveE,@object
	.size		_ZN40_INTERNAL_dff8c14a_4_k_cu_f2f5bf33_184164cuda3std6ranges3__45__cpo9iter_moveE,(_ZN40_INTERNAL_dff8c14a_4_k_cu_f2f5bf33_184164cuda3std3__45__cpo5beginE - _ZN40_INTERNAL_dff8c14a_4_k_cu_f2f5bf33_184164cuda3std6ranges3__45__cpo9iter_moveE)
_ZN40_INTERNAL_dff8c14a_4_k_cu_f2f5bf33_184164cuda3std6ranges3__45__cpo9iter_moveE:
	.zero		1
	.type		_ZN40_INTERNAL_dff8c14a_4_k_cu_f2f5bf33_184164cuda3std3__45__cpo5beginE,@object
	.size		_ZN40_INTERNAL_dff8c14a_4_k_cu_f2f5bf33_184164cuda3std3__45__cpo5beginE,(_ZN40_INTERNAL_dff8c14a_4_k_cu_f2f5bf33_184164cuda3std3__442_GLOBAL__N__dff8c14a_4_k_cu_f2f5bf33_184166ignoreE - _ZN40_INTERNAL_dff8c14a_4_k_cu_f2f5bf33_184164cuda3std3__45__cpo5beginE)
_ZN40_INTERNAL_dff8c14a_4_k_cu_f2f5bf33_184164cuda3std3__45__cpo5beginE:
	.zero		1
	.type		_ZN40_INTERNAL_dff8c14a_4_k_cu_f2f5bf33_184164cuda3std3__442_GLOBAL__N__dff8c14a_4_k_cu_f2f5bf33_184166ignoreE,@object
	.size		_ZN40_INTERNAL_dff8c14a_4_k_cu_f2f5bf33_184164cuda3std3__442_GLOBAL__N__dff8c14a_4_k_cu_f2f5bf33_184166ignoreE,(_ZN40_INTERNAL_dff8c14a_4_k_cu_f2f5bf33_184164cute7productE - _ZN40_INTERNAL_dff8c14a_4_k_cu_f2f5bf33_184164cuda3std3__442_GLOBAL__N__dff8c14a_4_k_cu_f2f5bf33_184166ignoreE)
_ZN40_INTERNAL_dff8c14a_4_k_cu_f2f5bf33_184164cuda3std3__442_GLOBAL__N__dff8c14a_4_k_cu_f2f5bf33_184166ignoreE:
	.zero		1
	.type		_ZN40_INTERNAL_dff8c14a_4_k_cu_f2f5bf33_184164cute7productE,@object
	.size		_ZN40_INTERNAL_dff8c14a_4_k_cu_f2f5bf33_184164cute7productE,(_ZN40_INTERNAL_dff8c14a_4_k_cu_f2f5bf33_184164cuda3std3__45__cpo3endE - _ZN40_INTERNAL_dff8c14a_4_k_cu_f2f5bf33_184164cute7productE)
_ZN40_INTERNAL_dff8c14a_4_k_cu_f2f5bf33_184164cute7productE:
	.zero		1
	.type		_ZN40_INTERNAL_dff8c14a_4_k_cu_f2f5bf33_184164cuda3std3__45__cpo3endE,@object
	.size		_ZN40_INTERNAL_dff8c14a_4_k_cu_f2f5bf33_184164cuda3std3__45__cpo3endE,(_ZN40_INTERNAL_dff8c14a_4_k_cu_f2f5bf33_184164cuda3std3__419piecewise_constructE - _ZN40_INTERNAL_dff8c14a_4_k_cu_f2f5bf33_184164cuda3std3__45__cpo3endE)
_ZN40_INTERNAL_dff8c14a_4_k_cu_f2f5bf33_184164cuda3std3__45__cpo3endE:
	.zero		1
	.type		_ZN40_INTERNAL_dff8c14a_4_k_cu_f2f5bf33_184164cuda3std3__419piecewise_constructE,@object
	.size		_ZN40_INTERNAL_dff8c14a_4_k_cu_f2f5bf33_184164cuda3std3__419piecewise_constructE,(_ZN40_INTERNAL_dff8c14a_4_k_cu_f2f5bf33_184164cuda3std3__45__cpo4cendE - _ZN40_INTERNAL_dff8c14a_4_k_cu_f2f5bf33_184164cuda3std3__419piecewise_constructE)
_ZN40_INTERNAL_dff8c14a_4_k_cu_f2f5bf33_184164cuda3std3__419piecewise_constructE:
	.zero		1
	.type		_ZN40_INTERNAL_dff8c14a_4_k_cu_f2f5bf33_184164cuda3std3__45__cpo4cendE,@object
	.size		_ZN40_INTERNAL_dff8c14a_4_k_cu_f2f5bf33_184164cuda3std3__45__cpo4cendE,(_ZN40_INTERNAL_dff8c14a_4_k_cu_f2f5bf33_184164cuda3std6ranges3__45__cpo4swapE - _ZN40_INTERNAL_dff8c14a_4_k_cu_f2f5bf33_184164cuda3std3__45__cpo4cendE)
_ZN40_INTERNAL_dff8c14a_4_k_cu_f2f5bf33_184164cuda3std3__45__cpo4cendE:
	.zero		1
	.type		_ZN40_INTERNAL_dff8c14a_4_k_cu_f2f5bf33_184164cuda3std6ranges3__45__cpo4swapE,@object
	.size		_ZN40_INTERNAL_dff8c14a_4_k_cu_f2f5bf33_184164cuda3std6ranges3__45__cpo4swapE,(.L_7 - _ZN40_INTERNAL_dff8c14a_4_k_cu_f2f5bf33_184164cuda3std6ranges3__45__cpo4swapE)
_ZN40_INTERNAL_dff8c14a_4_k_cu_f2f5bf33_184164cuda3std6ranges3__45__cpo4swapE:
	.zero		1
.L_7:


//--------------------- .nv.constant0._ZN7cutlass13device_kernelINS_4gemm6kernel13GemmUniversalIN4cute5tupleIJiiiiEEENS1_10collective13CollectiveMmaINS1_37MainloopSm90TmaGmmaWarpSpecializedFP8ILi4ENS5_IJNS4_1CILi1EEESB_SB_EEENS1_35KernelTmaWarpSpecializedCooperativeEEENS5_IJNSA_ILi192EEESF_NSA_ILi128EEEEEENS_12float_e4m3_tENS5_IJlSB_lEEESI_SJ_NS4_8TiledMMAINS4_8MMA_AtomIJNS4_4SM904GMMA31MMA_64x192x32_F32E4M3E4M3_SS_TNILNSN_7ScaleInE1ELSP_1EEEEEENS4_6LayoutINS5_IJNSA_ILi2EEESB_SB_EEENS5_IJSB_NSA_ILi0EEESV_EEEEENS5_IJNS4_10UnderscoreESY_SY_EEEEENS4_13SM90_TMA_LOADENS4_14ComposedLayoutINS4_7SwizzleILi3ELi4ELi3EEENS4_18smem_ptr_flag_bitsILi8EEENSS_INS5_IJNSA_ILi8EEESG_EEENS5_IJSG_SB_EEEEEEEvNS4_8identityES11_S1B_vS1C_EENS_8epilogue10collective6detail29Sm90TmaWarpSpecializedAdapterINS1F_15DefaultEpilogueISI_SJ_SJ_NS1E_6thread17LinearCombinationISI_Li1EffLNS1J_9ScaleType4KindE0ELNS_15FloatRoundStyleE2ESI_EENS1_15EpilogueDefaultEEEEEvvEEEEvNT_6ParamsE --------------------------
	.section	.nv.constant0._ZN7cutlass13device_kernelINS_4gemm6kernel13GemmUniversalIN4cute5tupleIJiiiiEEENS1_10collective13CollectiveMmaINS1_37MainloopSm90TmaGmmaWarpSpecializedFP8ILi4ENS5_IJNS4_1CILi1EEESB_SB_EEENS1_35KernelTmaWarpSpecializedCooperativeEEENS5_IJNSA_ILi192EEESF_NSA_ILi128EEEEEENS_12float_e4m3_tENS5_IJlSB_lEEESI_SJ_NS4_8TiledMMAINS4_8MMA_AtomIJNS4_4SM904GMMA31MMA_64x192x32_F32E4M3E4M3_SS_TNILNSN_7ScaleInE1ELSP_1EEEEEENS4_6LayoutINS5_IJNSA_ILi2EEESB_SB_EEENS5_IJSB_NSA_ILi0EEESV_EEEEENS5_IJNS4_10UnderscoreESY_SY_EEEEENS4_13SM90_TMA_LOADENS4_14ComposedLayoutINS4_7SwizzleILi3ELi4ELi3EEENS4_18smem_ptr_flag_bitsILi8EEENSS_INS5_IJNSA_ILi8EEESG_EEENS5_IJSG_SB_EEEEEEEvNS4_8identityES11_S1B_vS1C_EENS_8epilogue10collective6detail29Sm90TmaWarpSpecializedAdapterINS1F_15DefaultEpilogueISI_SJ_SJ_NS1E_6thread17LinearCombinationISI_Li1EffLNS1J_9ScaleType4KindE0ELNS_15FloatRoundStyleE2ESI_EENS1_15EpilogueDefaultEEEEEvvEEEEvNT_6ParamsE,"a",@progbits
	.sectionflags	@""
	.align	4
.nv.constant0._ZN7cutlass13device_kernelINS_4gemm6kernel13GemmUniversalIN4cute5tupleIJiiiiEEENS1_10collective13CollectiveMmaINS1_37MainloopSm90TmaGmmaWarpSpecializedFP8ILi4ENS5_IJNS4_1CILi1EEESB_SB_EEENS1_35KernelTmaWarpSpecializedCooperativeEEENS5_IJNSA_ILi192EEESF_NSA_ILi128EEEEEENS_12float_e4m3_tENS5_IJlSB_lEEESI_SJ_NS4_8TiledMMAINS4_8MMA_AtomIJNS4_4SM904GMMA31MMA_64x192x32_F32E4M3E4M3_SS_TNILNSN_7ScaleInE1ELSP_1EEEEEENS4_6LayoutINS5_IJNSA_ILi2EEESB_SB_EEENS5_IJSB_NSA_ILi0EEESV_EEEEENS5_IJNS4_10UnderscoreESY_SY_EEEEENS4_13SM90_TMA_LOADENS4_14ComposedLayoutINS4_7SwizzleILi3ELi4ELi3EEENS4_18smem_ptr_flag_bitsILi8EEENSS_INS5_IJNSA_ILi8EEESG_EEENS5_IJSG_SB_EEEEEEEvNS4_8identityES11_S1B_vS1C_EENS_8epilogue10collective6detail29Sm90TmaWarpSpecializedAdapterINS1F_15DefaultEpilogueISI_SJ_SJ_NS1E_6thread17LinearCombinationISI_Li1EffLNS1J_9ScaleType4KindE0ELNS_15FloatRoundStyleE2ESI_EENS1_15EpilogueDefaultEEEEEvvEEEEvNT_6ParamsE:
	.zero		1664


//--------------------- SYMBOLS --------------------------

	.type		.nv.reservedSmem.offset0,@object
	.size		.nv.reservedSmem.offset0,0x4
